	.target	sm_100a

	.elftype	@"ET_EXEC"


//--------------------- .note.nv.tkinfo           --------------------------
	.section	.note.nv.tkinfo,"",@"SHT_NOTE"
	.sectionflags	@"SHF_NOTE_NV_TKINFO"
	.tkinfo
        /*0018*/ 	.word	0x00000002
        /*0030*/ 	.string	""
        /*0030*/ 	.string	"ptxas"
        /*0030*/ 	.string	"Cuda compilation tools, release 13.0, V13.0.88"
        /*0030*/ 	.string	"Build cuda_13.0.r13.0/compiler.36424714_0"
        /*0030*/ 	.string	"-arch sm_100a -m 64 "



//--------------------- .note.nv.cuinfo           --------------------------
	.section	.note.nv.cuinfo,"",@"SHT_NOTE"
	.sectionflags	@"SHF_NOTE_NV_CUINFO"
        /*0018*/ 	.short	0x0002
        /*001a*/ 	.short	0x0064
        /*001c*/ 	.short	0x0082
	.zero		2


//--------------------- .nv.info                  --------------------------
	.section	.nv.info,"",@"SHT_CUDA_INFO"
	.align	4


	//----- nvinfo : EIATTR_REGCOUNT
	.align		4
        /*0000*/ 	.byte	0x04, 0x2f
        /*0002*/ 	.short	(.L_19 - .L_18)
	.align		4
.L_18:
        /*0004*/ 	.word	index@(_ZN7cutlass13device_kernelINS_4gemm6kernel13GemmUniversalIN4cute5tupleIJiiiiEEENS1_10collective13CollectiveMmaINS1_35MainloopSm100TmaUmmaWarpSpecializedILi17ELi2ELi4ENS5_IJNS4_1CILi1EEESB_SB_EEEEENS5_IJNSA_ILi128EEENSA_ILi64EEESF_EEENS_12float_e4m3_tENS5_IJlSB_lEEESH_SI_NS4_8TiledMMAINS4_8MMA_AtomIJNS4_10MMA_TraitsINS4_19SM100_MMA_F8F6F4_SSEJSH_SH_fSE_SF_NS4_17integral_constantINS4_4UMMA5MajorELSP_0EEESQ_NSN_INSO_7ScaleInELSR_0EEESS_EEEEEENS4_6LayoutISC_NS5_IJNSA_ILi0EEESW_SW_EEEEENS5_IJNS4_10UnderscoreESZ_SZ_EEEEENS4_13SM90_TMA_LOADENS4_14ComposedLayoutINS4_7SwizzleILi2ELi4ELi3EEENS4_18smem_ptr_flag_bitsILi8EEENSV_INS5_IJNSA_ILi8EEESF_EEENS5_IJSF_SB_EEEEEEEvNS4_8identityES12_S1C_vS1D_EENS_8epilogue10collective18CollectiveEpilogueINS1F_23Sm100TmaWarpSpecializedILi1ELi1ELi64ELb0ELb0EEEJSG_NS5_IJNSV_ISE_SB_EENSV_ISF_SB_EEEEESH_SI_SH_SI_NS1F_6fusion15FusionCallbacksIS1J_NS1N_13LinCombEltActINS1F_6thread7SigmoidESH_fSH_fLNS_15FloatRoundStyleE2EEESG_S1M_JEEENS4_5SM1004TMEM4LOAD26SM100_TMEM_LOAD_32dp32b64xES12_S1C_NS4_39AutoVectorizingCopyWithAssumedAlignmentILi128EEENS4_14SM90_TMA_STOREES1C_S20_S20_EEEvvEEEEvNT_6ParamsE)
        /*0008*/ 	.word	0x000000c9


	//----- nvinfo : EIATTR_FRAME_SIZE
	.align		4
.L_19:
        /*000c*/ 	.byte	0x04, 0x11
        /*000e*/ 	.short	(.L_21 - .L_20)
	.align		4
.L_20:
        /*0010*/ 	.word	index@($__internal_3_$__cuda_sm20_rcp_rn_f32_slowpath)
        /*0014*/ 	.word	0x00000000


	//----- nvinfo : EIATTR_FRAME_SIZE
	.align		4
.L_21:
        /*0018*/ 	.byte	0x04, 0x11
        /*001a*/ 	.short	(.L_23 - .L_22)
	.align		4
.L_22:
        /*001c*/ 	.word	index@($__internal_2_$__cuda_sm10x_tcgen05_guardrail_trap_unallocated_columns_being_dealloced)
        /*0020*/ 	.word	0x00000000


	//----- nvinfo : EIATTR_FRAME_SIZE
	.align		4
.L_23:
        /*0024*/ 	.byte	0x04, 0x11
        /*0026*/ 	.short	(.L_25 - .L_24)
	.align		4
.L_24:
        /*0028*/ 	.word	index@($__internal_1_$__cuda_sm10x_tcgen05_guardrail_trap_phase_invalid_during_alloc)
        /*002c*/ 	.word	0x00000000


	//----- nvinfo : EIATTR_FRAME_SIZE
	.align		4
.L_25:
        /*0030*/ 	.byte	0x04, 0x11
        /*0032*/ 	.short	(.L_27 - .L_26)
	.align		4
.L_26:
        /*0034*/ 	.word	index@($__internal_0_$__cuda_sm10x_tcgen05_guardrail_trap_col_being_dealloced_not_returned_by_alloc)
        /*0038*/ 	.word	0x00000000


	//----- nvinfo : EIATTR_FRAME_SIZE
	.align		4
.L_27:
        /*003c*/ 	.byte	0x04, 0x11
        /*003e*/ 	.short	(.L_29 - .L_28)
	.align		4
.L_28:
        /*0040*/ 	.word	index@(_ZN7cutlass13device_kernelINS_4gemm6kernel13GemmUniversalIN4cute5tupleIJiiiiEEENS1_10collective13CollectiveMmaINS1_35MainloopSm100TmaUmmaWarpSpecializedILi17ELi2ELi4ENS5_IJNS4_1CILi1EEESB_SB_EEEEENS5_IJNSA_ILi128EEENSA_ILi64EEESF_EEENS_12float_e4m3_tENS5_IJlSB_lEEESH_SI_NS4_8TiledMMAINS4_8MMA_AtomIJNS4_10MMA_TraitsINS4_19SM100_MMA_F8F6F4_SSEJSH_SH_fSE_SF_NS4_17integral_constantINS4_4UMMA5MajorELSP_0EEESQ_NSN_INSO_7ScaleInELSR_0EEESS_EEEEEENS4_6LayoutISC_NS5_IJNSA_ILi0EEESW_SW_EEEEENS5_IJNS4_10UnderscoreESZ_SZ_EEEEENS4_13SM90_TMA_LOADENS4_14ComposedLayoutINS4_7SwizzleILi2ELi4ELi3EEENS4_18smem_ptr_flag_bitsILi8EEENSV_INS5_IJNSA_ILi8EEESF_EEENS5_IJSF_SB_EEEEEEEvNS4_8identityES12_S1C_vS1D_EENS_8epilogue10collective18CollectiveEpilogueINS1F_23Sm100TmaWarpSpecializedILi1ELi1ELi64ELb0ELb0EEEJSG_NS5_IJNSV_ISE_SB_EENSV_ISF_SB_EEEEESH_SI_SH_SI_NS1F_6fusion15FusionCallbacksIS1J_NS1N_13LinCombEltActINS1F_6thread7SigmoidESH_fSH_fLNS_15FloatRoundStyleE2EEESG_S1M_JEEENS4_5SM1004TMEM4LOAD26SM100_TMEM_LOAD_32dp32b64xES12_S1C_NS4_39AutoVectorizingCopyWithAssumedAlignmentILi128EEENS4_14SM90_TMA_STOREES1C_S20_S20_EEEvvEEEEvNT_6ParamsE)
        /*0044*/ 	.word	0x00000000


	//----- nvinfo : EIATTR_MIN_STACK_SIZE
	.align		4
.L_29:
        /*0048*/ 	.byte	0x04, 0x12
        /*004a*/ 	.short	(.L_31 - .L_30)
	.align		4
.L_30:
        /*004c*/ 	.word	index@(_ZN7cutlass13device_kernelINS_4gemm6kernel13GemmUniversalIN4cute5tupleIJiiiiEEENS1_10collective13CollectiveMmaINS1_35MainloopSm100TmaUmmaWarpSpecializedILi17ELi2ELi4ENS5_IJNS4_1CILi1EEESB_SB_EEEEENS5_IJNSA_ILi128EEENSA_ILi64EEESF_EEENS_12float_e4m3_tENS5_IJlSB_lEEESH_SI_NS4_8TiledMMAINS4_8MMA_AtomIJNS4_10MMA_TraitsINS4_19SM100_MMA_F8F6F4_SSEJSH_SH_fSE_SF_NS4_17integral_constantINS4_4UMMA5MajorELSP_0EEESQ_NSN_INSO_7ScaleInELSR_0EEESS_EEEEEENS4_6LayoutISC_NS5_IJNSA_ILi0EEESW_SW_EEEEENS5_IJNS4_10UnderscoreESZ_SZ_EEEEENS4_13SM90_TMA_LOADENS4_14ComposedLayoutINS4_7SwizzleILi2ELi4ELi3EEENS4_18smem_ptr_flag_bitsILi8EEENSV_INS5_IJNSA_ILi8EEESF_EEENS5_IJSF_SB_EEEEEEEvNS4_8identityES12_S1C_vS1D_EENS_8epilogue10collective18CollectiveEpilogueINS1F_23Sm100TmaWarpSpecializedILi1ELi1ELi64ELb0ELb0EEEJSG_NS5_IJNSV_ISE_SB_EENSV_ISF_SB_EEEEESH_SI_SH_SI_NS1F_6fusion15FusionCallbacksIS1J_NS1N_13LinCombEltActINS1F_6thread7SigmoidESH_fSH_fLNS_15FloatRoundStyleE2EEESG_S1M_JEEENS4_5SM1004TMEM4LOAD26SM100_TMEM_LOAD_32dp32b64xES12_S1C_NS4_39AutoVectorizingCopyWithAssumedAlignmentILi128EEENS4_14SM90_TMA_STOREES1C_S20_S20_EEEvvEEEEvNT_6ParamsE)
        /*0050*/ 	.word	0x00000000
.L_31:


//--------------------- .nv.compat                --------------------------
	.section	.nv.compat,"",@"SHT_CUDA_COMPAT_INFO"
	.align	4
        /*0000*/ 	.byte	0x02, 0x09, 0x01, 0x00, 0x02, 0x02, 0x02, 0x00, 0x02, 0x05, 0x05, 0x00, 0x03, 0x07, 0x01, 0x01
        /*0010*/ 	.byte	0x02, 0x03, 0x01, 0x00, 0x02, 0x06, 0x01, 0x00, 0x04, 0x0b, 0x08, 0x00, 0x09, 0x00, 0x00, 0x00
        /*0020*/ 	.byte	0x00, 0x00, 0x00, 0x00


//--------------------- .nv.info._ZN7cutlass13device_kernelINS_4gemm6kernel13GemmUniversalIN4cute5tupleIJiiiiEEENS1_10collective13CollectiveMmaINS1_35MainloopSm100TmaUmmaWarpSpecializedILi17ELi2ELi4ENS5_IJNS4_1CILi1EEESB_SB_EEEEENS5_IJNSA_ILi128EEENSA_ILi64EEESF_EEENS_12float_e4m3_tENS5_IJlSB_lEEESH_SI_NS4_8TiledMMAINS4_8MMA_AtomIJNS4_10MMA_TraitsINS4_19SM100_MMA_F8F6F4_SSEJSH_SH_fSE_SF_NS4_17integral_constantINS4_4UMMA5MajorELSP_0EEESQ_NSN_INSO_7ScaleInELSR_0EEESS_EEEEEENS4_6LayoutISC_NS5_IJNSA_ILi0EEESW_SW_EEEEENS5_IJNS4_10UnderscoreESZ_SZ_EEEEENS4_13SM90_TMA_LOADENS4_14ComposedLayoutINS4_7SwizzleILi2ELi4ELi3EEENS4_18smem_ptr_flag_bitsILi8EEENSV_INS5_IJNSA_ILi8EEESF_EEENS5_IJSF_SB_EEEEEEEvNS4_8identityES12_S1C_vS1D_EENS_8epilogue10collective18CollectiveEpilogueINS1F_23Sm100TmaWarpSpecializedILi1ELi1ELi64ELb0ELb0EEEJSG_NS5_IJNSV_ISE_SB_EENSV_ISF_SB_EEEEESH_SI_SH_SI_NS1F_6fusion15FusionCallbacksIS1J_NS1N_13LinCombEltActINS1F_6thread7SigmoidESH_fSH_fLNS_15FloatRoundStyleE2EEESG_S1M_JEEENS4_5SM1004TMEM4LOAD26SM100_TMEM_LOAD_32dp32b64xES12_S1C_NS4_39AutoVectorizingCopyWithAssumedAlignmentILi128EEENS4_14SM90_TMA_STOREES1C_S20_S20_EEEvvEEEEvNT_6ParamsE --------------------------
	.section	.nv.info._ZN7cutlass13device_kernelINS_4gemm6kernel13GemmUniversalIN4cute5tupleIJiiiiEEENS1_10collective13CollectiveMmaINS1_35MainloopSm100TmaUmmaWarpSpecializedILi17ELi2ELi4ENS5_IJNS4_1CILi1EEESB_SB_EEEEENS5_IJNSA_ILi128EEENSA_ILi64EEESF_EEENS_12float_e4m3_tENS5_IJlSB_lEEESH_SI_NS4_8TiledMMAINS4_8MMA_AtomIJNS4_10MMA_TraitsINS4_19SM100_MMA_F8F6F4_SSEJSH_SH_fSE_SF_NS4_17integral_constantINS4_4UMMA5MajorELSP_0EEESQ_NSN_INSO_7ScaleInELSR_0EEESS_EEEEEENS4_6LayoutISC_NS5_IJNSA_ILi0EEESW_SW_EEEEENS5_IJNS4_10UnderscoreESZ_SZ_EEEEENS4_13SM90_TMA_LOADENS4_14ComposedLayoutINS4_7SwizzleILi2ELi4ELi3EEENS4_18smem_ptr_flag_bitsILi8EEENSV_INS5_IJNSA_ILi8EEESF_EEENS5_IJSF_SB_EEEEEEEvNS4_8identityES12_S1C_vS1D_EENS_8epilogue10collective18CollectiveEpilogueINS1F_23Sm100TmaWarpSpecializedILi1ELi1ELi64ELb0ELb0EEEJSG_NS5_IJNSV_ISE_SB_EENSV_ISF_SB_EEEEESH_SI_SH_SI_NS1F_6fusion15FusionCallbacksIS1J_NS1N_13LinCombEltActINS1F_6thread7SigmoidESH_fSH_fLNS_15FloatRoundStyleE2EEESG_S1M_JEEENS4_5SM1004TMEM4LOAD26SM100_TMEM_LOAD_32dp32b64xES12_S1C_NS4_39AutoVectorizingCopyWithAssumedAlignmentILi128EEENS4_14SM90_TMA_STOREES1C_S20_S20_EEEvvEEEEvNT_6ParamsE,"",@"SHT_CUDA_INFO"
	.sectionflags	@""
	.align	4


	//----- nvinfo : EIATTR_CUDA_API_VERSION
	.align		4
        /*0000*/ 	.byte	0x04, 0x37
        /*0002*/ 	.short	(.L_33 - .L_32)
.L_32:
        /*0004*/ 	.word	0x00000082


	//----- nvinfo : EIATTR_KPARAM_INFO
	.align		4
.L_33:
        /*0008*/ 	.byte	0x04, 0x17
        /*000a*/ 	.short	(.L_35 - .L_34)
.L_34:
        /*000c*/ 	.word	0x00000000
        /*0010*/ 	.short	0x0000
        /*0012*/ 	.short	0x0000
        /*0014*/ 	.byte	0x00, 0xf0, 0x01, 0x20


	//----- nvinfo : EIATTR_AT_ENTRY_FRAGMENTS
	.align		4
.L_35:
        /*0018*/ 	.byte	0x04, 0x4f
        /*001a*/ 	.short	(.L_37 - .L_36)


	//   ....[0]....
.L_36:
        /*001c*/ 	.word	0x00000006


	//----- nvinfo : EIATTR_RESERVED_SMEM_USED
	.align		4
.L_37:
        /*0020*/ 	.byte	0x01, 0x41
	.zero		2


	//----- nvinfo : EIATTR_SPARSE_MMA_MASK
	.align		4
        /*0024*/ 	.byte	0x03, 0x50
        /*0026*/ 	.short	0x0000


	//----- nvinfo : EIATTR_TCGEN05_1CTA_USED
	.align		4
        /*0028*/ 	.byte	0x01, 0x51
	.zero		2


	//----- nvinfo : EIATTR_MAXREG_COUNT
	.align		4
        /*002c*/ 	.byte	0x03, 0x1b
        /*002e*/ 	.short	0x00ff


	//----- nvinfo : EIATTR_NUM_BARRIERS
	.align		4
        /*0030*/ 	.byte	0x02, 0x4c
        /*0032*/ 	.byte	0x07
	.zero		1


	//----- nvinfo : EIATTR_EXTERNS
	.align		4
        /*0034*/ 	.byte	0x04, 0x0f
        /*0036*/ 	.short	(.L_39 - .L_38)


	//   ....[0]....
	.align		4
.L_38:
        /*0038*/ 	.word	index@(__assertfail)


	//----- nvinfo : EIATTR_MERCURY_ISA_VERSION
	.align		4
.L_39:
        /*003c*/ 	.byte	0x03, 0x5f
        /*003e*/ 	.short	0x0101


	//----- nvinfo : EIATTR_INT_WARP_WIDE_INSTR_OFFSETS
	.align		4
        /*0040*/ 	.byte	0x04, 0x31
        /*0042*/ 	.short	(.L_41 - .L_40)


	//   ....[0]....
.L_40:
        /*0044*/ 	.word	0x00001f10


	//   ....[1]....
        /*0048*/ 	.word	0x00003fd0


	//   ....[2]....
        /*004c*/ 	.word	0x00003ff0


	//   ....[3]....
        /*0050*/ 	.word	0x00004020


	//   ....[4]....
        /*0054*/ 	.word	0x00004a30


	//   ....[5]....
        /*0058*/ 	.word	0x00004b20


	//----- nvinfo : EIATTR_COOP_GROUP_MASK_REGIDS
	.align		4
.L_41:
        /*005c*/ 	.byte	0x04, 0x29
        /*005e*/ 	.short	(.L_43 - .L_42)


	//   ....[0]....
.L_42:
        /*0060*/ 	.word	0xffffffff


	//   ....[1]....
        /*0064*/ 	.word	0xffffffff


	//   ....[2]....
        /*0068*/ 	.word	0xffffffff


	//   ....[3]....
        /*006c*/ 	.word	0xffffffff


	//   ....[4]....
        /*0070*/ 	.word	0xffffffff


	//   ....[5]....
        /*0074*/ 	.word	0xffffffff


	//   ....[6]....
        /*0078*/ 	.word	0xffffffff


	//   ....[7]....
        /*007c*/ 	.word	0xffffffff


	//   ....[8]....
        /*0080*/ 	.word	0xffffffff


	//   ....[9]....
        /*0084*/ 	.word	0xffffffff


	//   ....[10]....
        /*0088*/ 	.word	0xffffffff


	//   ....[11]....
        /*008c*/ 	.word	0xffffffff


	//   ....[12]....
        /*0090*/ 	.word	0xffffffff


	//----- nvinfo : EIATTR_COOP_GROUP_INSTR_OFFSETS
	.align		4
.L_43:
        /*0094*/ 	.byte	0x04, 0x28
        /*0096*/ 	.short	(.L_45 - .L_44)


	//   ....[0]....
.L_44:
        /*0098*/ 	.word	0x00000090


	//   ....[1]....
        /*009c*/ 	.word	0x000004a0


	//   ....[2]....
        /*00a0*/ 	.word	0x000007e0


	//   ....[3]....
        /*00a4*/ 	.word	0x00000920


	//   ....[4]....
        /*00a8*/ 	.word	0x00000a20


	//   ....[5]....
        /*00ac*/ 	.word	0x00000b90


	//   ....[6]....
        /*00b0*/ 	.word	0x00000d30


	//   ....[7]....
        /*00b4*/ 	.word	0x00001df0


	//   ....[8]....
        /*00b8*/ 	.word	0x00003320


	//   ....[9]....
        /*00bc*/ 	.word	0x00003530


	//   ....[10]....
        /*00c0*/ 	.word	0x00003560


	//   ....[11]....
        /*00c4*/ 	.word	0x00003eb0


	//   ....[12]....
        /*00c8*/ 	.word	0x000040e0


	//----- nvinfo : EIATTR_VRC_CTA_INIT_COUNT
	.align		4
.L_45:
        /*00cc*/ 	.byte	0x02, 0x4a
        /*00ce*/ 	.byte	0x80
	.zero		1


	//----- nvinfo : EIATTR_SYSCALL_OFFSETS
	.align		4
        /*00d0*/ 	.byte	0x04, 0x46
        /*00d2*/ 	.short	(.L_47 - .L_46)


	//   ....[0]....
.L_46:
        /*00d4*/ 	.word	0x00005510


	//   ....[1]....
        /*00d8*/ 	.word	0x00005650


	//   ....[2]....
        /*00dc*/ 	.word	0x00005e30


	//----- nvinfo : EIATTR_MBARRIER_INSTR_OFFSETS
	.align		4
.L_47:
        /*00e0*/ 	.byte	0x04, 0x39
        /*00e2*/ 	.short	(.L_49 - .L_48)


	//   ....[0]....
.L_48:
        /*00e4*/ 	.word	0x000005a0
        /*00e8*/ 	.word	0x000000ff
        /*00ec*/ 	.word	0x00000000
        /*00f0*/ 	.short	0x0100
        /*00f2*/ 	.byte	0x05
	.zero		1


	//   ....[1]....
        /*00f4*/ 	.word	0x000005b0
        /*00f8*/ 	.word	0x000000ff
        /*00fc*/ 	.word	0x00000088
        /*0100*/ 	.short	0x0100
        /*0102*/ 	.byte	0x05
	.zero		1


	//   ....[2]....
        /*0104*/ 	.word	0x000005c0
        /*0108*/ 	.word	0x000000ff
        /*010c*/ 	.word	0x00000008
        /*0110*/ 	.short	0x0100
        /*0112*/ 	.byte	0x05
	.zero		1


	//   ....[3]....
        /*0114*/ 	.word	0x000005d0
        /*0118*/ 	.word	0x000000ff
        /*011c*/ 	.word	0x00000090
        /*0120*/ 	.short	0x0100
        /*0122*/ 	.byte	0x05
	.zero		1


	//   ....[4]....
        /*0124*/ 	.word	0x000005e0
        /*0128*/ 	.word	0x000000ff
        /*012c*/ 	.word	0x00000010
        /*0130*/ 	.short	0x0100
        /*0132*/ 	.byte	0x05
	.zero		1


	//   ....[5]....
        /*0134*/ 	.word	0x000005f0
        /*0138*/ 	.word	0x000000ff
        /*013c*/ 	.word	0x00000098
        /*0140*/ 	.short	0x0100
        /*0142*/ 	.byte	0x05
	.zero		1


	//   ....[6]....
        /*0144*/ 	.word	0x00000600
        /*0148*/ 	.word	0x000000ff
        /*014c*/ 	.word	0x00000018
        /*0150*/ 	.short	0x0100
        /*0152*/ 	.byte	0x05
	.zero		1


	//   ....[7]....
        /*0154*/ 	.word	0x00000610
        /*0158*/ 	.word	0x000000ff
        /*015c*/ 	.word	0x000000a0
        /*0160*/ 	.short	0x0100
        /*0162*/ 	.byte	0x05
	.zero		1


	//   ....[8]....
        /*0164*/ 	.word	0x00000620
        /*0168*/ 	.word	0x000000ff
        /*016c*/ 	.word	0x00000020
        /*0170*/ 	.short	0x0100
        /*0172*/ 	.byte	0x05
	.zero		1


	//   ....[9]....
        /*0174*/ 	.word	0x00000630
        /*0178*/ 	.word	0x000000ff
        /*017c*/ 	.word	0x000000a8
        /*0180*/ 	.short	0x0100
        /*0182*/ 	.byte	0x05
	.zero		1


	//   ....[10]....
        /*0184*/ 	.word	0x00000640
        /*0188*/ 	.word	0x000000ff
        /*018c*/ 	.word	0x00000028
        /*0190*/ 	.short	0x0100
        /*0192*/ 	.byte	0x05
	.zero		1


	//   ....[11]....
        /*0194*/ 	.word	0x00000650
        /*0198*/ 	.word	0x000000ff
        /*019c*/ 	.word	0x000000b0
        /*01a0*/ 	.short	0x0100
        /*01a2*/ 	.byte	0x05
	.zero		1


	//   ....[12]....
        /*01a4*/ 	.word	0x00000660
        /*01a8*/ 	.word	0x000000ff
        /*01ac*/ 	.word	0x00000030
        /*01b0*/ 	.short	0x0100
        /*01b2*/ 	.byte	0x05
	.zero		1


	//   ....[13]....
        /*01b4*/ 	.word	0x00000670
        /*01b8*/ 	.word	0x000000ff
        /*01bc*/ 	.word	0x000000b8
        /*01c0*/ 	.short	0x0100
        /*01c2*/ 	.byte	0x05
	.zero		1


	//   ....[14]....
        /*01c4*/ 	.word	0x00000680
        /*01c8*/ 	.word	0x000000ff
        /*01cc*/ 	.word	0x00000038
        /*01d0*/ 	.short	0x0100
        /*01d2*/ 	.byte	0x05
	.zero		1


	//   ....[15]....
        /*01d4*/ 	.word	0x00000690
        /*01d8*/ 	.word	0x000000ff
        /*01dc*/ 	.word	0x000000c0
        /*01e0*/ 	.short	0x0100
        /*01e2*/ 	.byte	0x05
	.zero		1


	//   ....[16]....
        /*01e4*/ 	.word	0x000006a0
        /*01e8*/ 	.word	0x000000ff
        /*01ec*/ 	.word	0x00000040
        /*01f0*/ 	.short	0x0100
        /*01f2*/ 	.byte	0x05
	.zero		1


	//   ....[17]....
        /*01f4*/ 	.word	0x000006b0
        /*01f8*/ 	.word	0x000000ff
        /*01fc*/ 	.word	0x000000c8
        /*0200*/ 	.short	0x0100
        /*0202*/ 	.byte	0x05
	.zero		1


	//   ....[18]....
        /*0204*/ 	.word	0x000006c0
        /*0208*/ 	.word	0x000000ff
        /*020c*/ 	.word	0x00000048
        /*0210*/ 	.short	0x0100
        /*0212*/ 	.byte	0x05
	.zero		1


	//   ....[19]....
        /*0214*/ 	.word	0x000006d0
        /*0218*/ 	.word	0x000000ff
        /*021c*/ 	.word	0x000000d0
        /*0220*/ 	.short	0x0100
        /*0222*/ 	.byte	0x05
	.zero		1


	//   ....[20]....
        /*0224*/ 	.word	0x000006e0
        /*0228*/ 	.word	0x000000ff
        /*022c*/ 	.word	0x00000050
        /*0230*/ 	.short	0x0100
        /*0232*/ 	.byte	0x05
	.zero		1


	//   ....[21]....
        /*0234*/ 	.word	0x000006f0
        /*0238*/ 	.word	0x000000ff
        /*023c*/ 	.word	0x000000d8
        /*0240*/ 	.short	0x0100
        /*0242*/ 	.byte	0x05
	.zero		1


	//   ....[22]....
        /*0244*/ 	.word	0x00000700
        /*0248*/ 	.word	0x000000ff
        /*024c*/ 	.word	0x00000058
        /*0250*/ 	.short	0x0100
        /*0252*/ 	.byte	0x05
	.zero		1


	//   ....[23]....
        /*0254*/ 	.word	0x00000710
        /*0258*/ 	.word	0x000000ff
        /*025c*/ 	.word	0x000000e0
        /*0260*/ 	.short	0x0100
        /*0262*/ 	.byte	0x05
	.zero		1


	//   ....[24]....
        /*0264*/ 	.word	0x00000720
        /*0268*/ 	.word	0x000000ff
        /*026c*/ 	.word	0x00000060
        /*0270*/ 	.short	0x0100
        /*0272*/ 	.byte	0x05
	.zero		1


	//   ....[25]....
        /*0274*/ 	.word	0x00000730
        /*0278*/ 	.word	0x000000ff
        /*027c*/ 	.word	0x000000e8
        /*0280*/ 	.short	0x0100
        /*0282*/ 	.byte	0x05
	.zero		1


	//   ....[26]....
        /*0284*/ 	.word	0x00000740
        /*0288*/ 	.word	0x000000ff
        /*028c*/ 	.word	0x00000068
        /*0290*/ 	.short	0x0100
        /*0292*/ 	.byte	0x05
	.zero		1


	//   ....[27]....
        /*0294*/ 	.word	0x00000750
        /*0298*/ 	.word	0x000000ff
        /*029c*/ 	.word	0x000000f0
        /*02a0*/ 	.short	0x0100
        /*02a2*/ 	.byte	0x05
	.zero		1


	//   ....[28]....
        /*02a4*/ 	.word	0x00000760
        /*02a8*/ 	.word	0x000000ff
        /*02ac*/ 	.word	0x00000070
        /*02b0*/ 	.short	0x0100
        /*02b2*/ 	.byte	0x05
	.zero		1


	//   ....[29]....
        /*02b4*/ 	.word	0x00000770
        /*02b8*/ 	.word	0x000000ff
        /*02bc*/ 	.word	0x000000f8
        /*02c0*/ 	.short	0x0100
        /*02c2*/ 	.byte	0x05
	.zero		1


	//   ....[30]....
        /*02c4*/ 	.word	0x00000780
        /*02c8*/ 	.word	0x000000ff
        /*02cc*/ 	.word	0x00000078
        /*02d0*/ 	.short	0x0100
        /*02d2*/ 	.byte	0x05
	.zero		1


	//   ....[31]....
        /*02d4*/ 	.word	0x00000790
        /*02d8*/ 	.word	0x000000ff
        /*02dc*/ 	.word	0x00000100
        /*02e0*/ 	.short	0x0100
        /*02e2*/ 	.byte	0x05
	.zero		1


	//   ....[32]....
        /*02e4*/ 	.word	0x000007a0
        /*02e8*/ 	.word	0x000000ff
        /*02ec*/ 	.word	0x00000080
        /*02f0*/ 	.short	0x0100
        /*02f2*/ 	.byte	0x05
	.zero		1


	//   ....[33]....
        /*02f4*/ 	.word	0x000007b0
        /*02f8*/ 	.word	0x000000ff
        /*02fc*/ 	.word	0x00000108
        /*0300*/ 	.short	0x0100
        /*0302*/ 	.byte	0x05
	.zero		1


	//   ....[34]....
        /*0304*/ 	.word	0x000008f0
        /*0308*/ 	.word	0x000000ff
        /*030c*/ 	.word	0x00000110
        /*0310*/ 	.short	0x0100
        /*0312*/ 	.byte	0x06
	.zero		1


	//   ....[35]....
        /*0314*/ 	.word	0x00000900
        /*0318*/ 	.word	0x000000ff
        /*031c*/ 	.word	0x00000118
        /*0320*/ 	.short	0x0100
        /*0322*/ 	.byte	0x06
	.zero		1


	//   ....[36]....
        /*0324*/ 	.word	0x000009f0
        /*0328*/ 	.word	0x000000ff
        /*032c*/ 	.word	0x00000120
        /*0330*/ 	.short	0x0100
        /*0332*/ 	.byte	0x05
	.zero		1


	//   ....[37]....
        /*0334*/ 	.word	0x00000a00
        /*0338*/ 	.word	0x000000ff
        /*033c*/ 	.word	0x00000128
        /*0340*/ 	.short	0x0100
        /*0342*/ 	.byte	0x05
	.zero		1


	//   ....[38]....
        /*0344*/ 	.word	0x00000b40
        /*0348*/ 	.word	0x000000ff
        /*034c*/ 	.word	0x00000130
        /*0350*/ 	.short	0x0100
        /*0352*/ 	.byte	0x05
	.zero		1


	//   ....[39]....
        /*0354*/ 	.word	0x00000b50
        /*0358*/ 	.word	0x000000ff
        /*035c*/ 	.word	0x00000140
        /*0360*/ 	.short	0x0100
        /*0362*/ 	.byte	0x05
	.zero		1


	//   ....[40]....
        /*0364*/ 	.word	0x00000b60
        /*0368*/ 	.word	0x000000ff
        /*036c*/ 	.word	0x00000138
        /*0370*/ 	.short	0x0100
        /*0372*/ 	.byte	0x05
	.zero		1


	//   ....[41]....
        /*0374*/ 	.word	0x00000b70
        /*0378*/ 	.word	0x000000ff
        /*037c*/ 	.word	0x00000148
        /*0380*/ 	.short	0x0100
        /*0382*/ 	.byte	0x05
	.zero		1


	//   ....[42]....
        /*0384*/ 	.word	0x00000ca0
        /*0388*/ 	.word	0x000000ff
        /*038c*/ 	.word	0x00000150
        /*0390*/ 	.short	0x0100
        /*0392*/ 	.byte	0x06
	.zero		1


	//   ....[43]....
        /*0394*/ 	.word	0x00000cb0
        /*0398*/ 	.word	0x000000ff
        /*039c*/ 	.word	0x00000170
        /*03a0*/ 	.short	0x0100
        /*03a2*/ 	.byte	0x06
	.zero		1


	//   ....[44]....
        /*03a4*/ 	.word	0x00000cc0
        /*03a8*/ 	.word	0x000000ff
        /*03ac*/ 	.word	0x00000158
        /*03b0*/ 	.short	0x0100
        /*03b2*/ 	.byte	0x06
	.zero		1


	//   ....[45]....
        /*03b4*/ 	.word	0x00000cd0
        /*03b8*/ 	.word	0x000000ff
        /*03bc*/ 	.word	0x00000178
        /*03c0*/ 	.short	0x0100
        /*03c2*/ 	.byte	0x06
	.zero		1


	//   ....[46]....
        /*03c4*/ 	.word	0x00000ce0
        /*03c8*/ 	.word	0x000000ff
        /*03cc*/ 	.word	0x00000160
        /*03d0*/ 	.short	0x0100
        /*03d2*/ 	.byte	0x06
	.zero		1


	//   ....[47]....
        /*03d4*/ 	.word	0x00000cf0
        /*03d8*/ 	.word	0x000000ff
        /*03dc*/ 	.word	0x00000180
        /*03e0*/ 	.short	0x0100
        /*03e2*/ 	.byte	0x06
	.zero		1


	//   ....[48]....
        /*03e4*/ 	.word	0x00000d00
        /*03e8*/ 	.word	0x000000ff
        /*03ec*/ 	.word	0x00000168
        /*03f0*/ 	.short	0x0100
        /*03f2*/ 	.byte	0x06
	.zero		1


	//   ....[49]....
        /*03f4*/ 	.word	0x00000d10
        /*03f8*/ 	.word	0x000000ff
        /*03fc*/ 	.word	0x00000188
        /*0400*/ 	.short	0x0100
        /*0402*/ 	.byte	0x06
	.zero		1


	//   ....[50]....
        /*0404*/ 	.word	0x00000e00
        /*0408*/ 	.word	0x000000ff
        /*040c*/ 	.word	0x00000190
        /*0410*/ 	.short	0x0100
        /*0412*/ 	.byte	0x05
	.zero		1


	//   ....[51]....
        /*0414*/ 	.word	0x00000e10
        /*0418*/ 	.word	0x000000ff
        /*041c*/ 	.word	0x000001a0
        /*0420*/ 	.short	0x0100
        /*0422*/ 	.byte	0x05
	.zero		1


	//   ....[52]....
        /*0424*/ 	.word	0x00000e20
        /*0428*/ 	.word	0x000000ff
        /*042c*/ 	.word	0x00000198
        /*0430*/ 	.short	0x0100
        /*0432*/ 	.byte	0x05
	.zero		1


	//   ....[53]....
        /*0434*/ 	.word	0x00000e30
        /*0438*/ 	.word	0x000000ff
        /*043c*/ 	.word	0x000001a8
        /*0440*/ 	.short	0x0100
        /*0442*/ 	.byte	0x05
	.zero		1


	//   ....[54]....
        /*0444*/ 	.word	0x000016e0
        /*0448*/ 	.word	0x00000003
        /*044c*/ 	.word	0x000001a0
        /*0450*/ 	.short	0x010a
        /*0452*/ 	.byte	0xff
	.zero		1


	//   ....[55]....
        /*0454*/ 	.word	0x00001710
        /*0458*/ 	.word	0x00000003
        /*045c*/ 	.word	0x00000190
        /*0460*/ 	.short	0x0101
        /*0462*/ 	.byte	0xff
	.zero		1


	//   ....[56]....
        /*0464*/ 	.word	0x000017e0
        /*0468*/ 	.word	0x000000ff
        /*046c*/ 	.word	0x00000088
        /*0470*/ 	.short	0x010a
        /*0472*/ 	.byte	0x08
	.zero		1


	//   ....[57]....
        /*0474*/ 	.word	0x00001880
        /*0478*/ 	.word	0x000000ff
        /*047c*/ 	.word	0x00000088
        /*0480*/ 	.short	0x010a
        /*0482*/ 	.byte	0x21
	.zero		1


	//   ....[58]....
        /*0484*/ 	.word	0x000019d0
        /*0488*/ 	.word	0x000000ff
        /*048c*/ 	.word	0x00000088
        /*0490*/ 	.short	0x010a
        /*0492*/ 	.byte	0x08
	.zero		1


	//   ....[59]....
        /*0494*/ 	.word	0x00001b00
        /*0498*/ 	.word	0x000000ff
        /*049c*/ 	.word	0x00000128
        /*04a0*/ 	.short	0x0101
        /*04a2*/ 	.byte	0x04
	.zero		1


	//   ....[60]....
        /*04a4*/ 	.word	0x00001b10
        /*04a8*/ 	.word	0x000000ff
        /*04ac*/ 	.word	0x00000088
        /*04b0*/ 	.short	0x010a
        /*04b2*/ 	.byte	0x08
	.zero		1


	//   ....[61]....
        /*04b4*/ 	.word	0x00001b90
        /*04b8*/ 	.word	0x000000ff
        /*04bc*/ 	.word	0x00000088
        /*04c0*/ 	.short	0x010a
        /*04c2*/ 	.byte	0x11
	.zero		1


	//   ....[62]....
        /*04c4*/ 	.word	0x00001ce0
        /*04c8*/ 	.word	0x000000ff
        /*04cc*/ 	.word	0x00000088
        /*04d0*/ 	.short	0x010a
        /*04d2*/ 	.byte	0x08
	.zero		1


	//   ....[63]....
        /*04d4*/ 	.word	0x00001e20
        /*04d8*/ 	.word	0x00000002
        /*04dc*/ 	.word	0x00000130
        /*04e0*/ 	.short	0x010a
        /*04e2*/ 	.byte	0xff
	.zero		1


	//   ....[64]....
        /*04e4*/ 	.word	0x00001ee0
        /*04e8*/ 	.word	0x00000002
        /*04ec*/ 	.word	0x00000000
        /*04f0*/ 	.short	0x0101
        /*04f2*/ 	.byte	0xff
	.zero		1


	//   ....[65]....
        /*04f4*/ 	.word	0x00002440
        /*04f8*/ 	.word	0x000000ff
        /*04fc*/ 	.word	0x00000000
        /*0500*/ 	.short	0x010a
        /*0502*/ 	.byte	0x05
	.zero		1


	//   ....[66]....
        /*0504*/ 	.word	0x000024d0
        /*0508*/ 	.word	0x000000ff
        /*050c*/ 	.word	0x00000000
        /*0510*/ 	.short	0x010a
        /*0512*/ 	.byte	0x05
	.zero		1


	//   ....[67]....
        /*0514*/ 	.word	0x00002560
        /*0518*/ 	.word	0x000000ff
        /*051c*/ 	.word	0x00000000
        /*0520*/ 	.short	0x010a
        /*0522*/ 	.byte	0x05
	.zero		1


	//   ....[68]....
        /*0524*/ 	.word	0x000025f0
        /*0528*/ 	.word	0x000000ff
        /*052c*/ 	.word	0x00000000
        /*0530*/ 	.short	0x010a
        /*0532*/ 	.byte	0x05
	.zero		1


	//   ....[69]....
        /*0534*/ 	.word	0x00002680
        /*0538*/ 	.word	0x000000ff
        /*053c*/ 	.word	0x00000000
        /*0540*/ 	.short	0x010a
        /*0542*/ 	.byte	0x05
	.zero		1


	//   ....[70]....
        /*0544*/ 	.word	0x00002710
        /*0548*/ 	.word	0x000000ff
        /*054c*/ 	.word	0x00000000
        /*0550*/ 	.short	0x010a
        /*0552*/ 	.byte	0x05
	.zero		1


	//   ....[71]....
        /*0554*/ 	.word	0x000027a0
        /*0558*/ 	.word	0x000000ff
        /*055c*/ 	.word	0x00000000
        /*0560*/ 	.short	0x010a
        /*0562*/ 	.byte	0x05
	.zero		1


	//   ....[72]....
        /*0564*/ 	.word	0x00002830
        /*0568*/ 	.word	0x000000ff
        /*056c*/ 	.word	0x00000000
        /*0570*/ 	.short	0x010a
        /*0572*/ 	.byte	0x05
	.zero		1


	//   ....[73]....
        /*0574*/ 	.word	0x000028c0
        /*0578*/ 	.word	0x000000ff
        /*057c*/ 	.word	0x00000000
        /*0580*/ 	.short	0x010a
        /*0582*/ 	.byte	0x05
	.zero		1


	//   ....[74]....
        /*0584*/ 	.word	0x00002950
        /*0588*/ 	.word	0x000000ff
        /*058c*/ 	.word	0x00000000
        /*0590*/ 	.short	0x010a
        /*0592*/ 	.byte	0x05
	.zero		1


	//   ....[75]....
        /*0594*/ 	.word	0x000029e0
        /*0598*/ 	.word	0x000000ff
        /*059c*/ 	.word	0x00000000
        /*05a0*/ 	.short	0x010a
        /*05a2*/ 	.byte	0x05
	.zero		1


	//   ....[76]....
        /*05a4*/ 	.word	0x00002a70
        /*05a8*/ 	.word	0x000000ff
        /*05ac*/ 	.word	0x00000000
        /*05b0*/ 	.short	0x010a
        /*05b2*/ 	.byte	0x05
	.zero		1


	//   ....[77]....
        /*05b4*/ 	.word	0x00002b00
        /*05b8*/ 	.word	0x000000ff
        /*05bc*/ 	.word	0x00000000
        /*05c0*/ 	.short	0x010a
        /*05c2*/ 	.byte	0x05
	.zero		1


	//   ....[78]....
        /*05c4*/ 	.word	0x00002b90
        /*05c8*/ 	.word	0x000000ff
        /*05cc*/ 	.word	0x00000000
        /*05d0*/ 	.short	0x010a
        /*05d2*/ 	.byte	0x05
	.zero		1


	//   ....[79]....
        /*05d4*/ 	.word	0x00002c20
        /*05d8*/ 	.word	0x000000ff
        /*05dc*/ 	.word	0x00000000
        /*05e0*/ 	.short	0x010a
        /*05e2*/ 	.byte	0x05
	.zero		1


	//   ....[80]....
        /*05e4*/ 	.word	0x00002cb0
        /*05e8*/ 	.word	0x000000ff
        /*05ec*/ 	.word	0x00000000
        /*05f0*/ 	.short	0x010a
        /*05f2*/ 	.byte	0x05
	.zero		1


	//   ....[81]....
        /*05f4*/ 	.word	0x00002d50
        /*05f8*/ 	.word	0x00000000
        /*05fc*/ 	.word	0x00000000
        /*0600*/ 	.short	0x010a
        /*0602*/ 	.byte	0xff
	.zero		1


	//   ....[82]....
        /*0604*/ 	.word	0x00002e70
        /*0608*/ 	.word	0x00000000
        /*060c*/ 	.word	0x00000190
        /*0610*/ 	.short	0x010a
        /*0612*/ 	.byte	0xff
	.zero		1


	//   ....[83]....
        /*0614*/ 	.word	0x00002ed0
        /*0618*/ 	.word	0x00000004
        /*061c*/ 	.word	0x00000000
        /*0620*/ 	.short	0x0101
        /*0622*/ 	.byte	0xff
	.zero		1


	//   ....[84]....
        /*0624*/ 	.word	0x00002ef0
        /*0628*/ 	.word	0x000000ff
        /*062c*/ 	.word	0x00000140
        /*0630*/ 	.short	0x010a
        /*0632*/ 	.byte	0x05
	.zero		1


	//   ....[85]....
        /*0634*/ 	.word	0x00003010
        /*0638*/ 	.word	0x00000000
        /*063c*/ 	.word	0x00000130
        /*0640*/ 	.short	0x010a
        /*0642*/ 	.byte	0xff
	.zero		1


	//   ....[86]....
        /*0644*/ 	.word	0x00003120
        /*0648*/ 	.word	0x00000000
        /*064c*/ 	.word	0x00000000
        /*0650*/ 	.short	0x0101
        /*0652*/ 	.byte	0xff
	.zero		1


	//   ....[87]....
        /*0654*/ 	.word	0x000031b0
        /*0658*/ 	.word	0x000000ff
        /*065c*/ 	.word	0x00000140
        /*0660*/ 	.short	0x0106
        /*0662*/ 	.byte	0x05
	.zero		1


	//   ....[88]....
        /*0664*/ 	.word	0x000031d0
        /*0668*/ 	.word	0x000000ff
        /*066c*/ 	.word	0x00000140
        /*0670*/ 	.short	0x010a
        /*0672*/ 	.byte	0x05
	.zero		1


	//   ....[89]....
        /*0674*/ 	.word	0x00003260
        /*0678*/ 	.word	0x000000ff
        /*067c*/ 	.word	0x00000140
        /*0680*/ 	.short	0x0106
        /*0682*/ 	.byte	0x04
	.zero		1


	//   ....[90]....
        /*0684*/ 	.word	0x000032a0
        /*0688*/ 	.word	0x00000000
        /*068c*/ 	.word	0x00000140
        /*0690*/ 	.short	0x010a
        /*0692*/ 	.byte	0xff
	.zero		1


	//   ....[91]....
        /*0694*/ 	.word	0x000037a0
        /*0698*/ 	.word	0x00000000
        /*069c*/ 	.word	0x00000130
        /*06a0*/ 	.short	0x010a
        /*06a2*/ 	.byte	0xff
	.zero		1


	//   ....[92]....
        /*06a4*/ 	.word	0x000038b0
        /*06a8*/ 	.word	0x00000003
        /*06ac*/ 	.word	0x00000000
        /*06b0*/ 	.short	0x0101
        /*06b2*/ 	.byte	0xff
	.zero		1


	//   ....[93]....
        /*06b4*/ 	.word	0x000038c0
        /*06b8*/ 	.word	0x000000ff
        /*06bc*/ 	.word	0x00000000
        /*06c0*/ 	.short	0x010a
        /*06c2*/ 	.byte	0x04
	.zero		1


	//   ....[94]....
        /*06c4*/ 	.word	0x000038d0
        /*06c8*/ 	.word	0x000000ff
        /*06cc*/ 	.word	0x00000170
        /*06d0*/ 	.short	0x010a
        /*06d2*/ 	.byte	0x08
	.zero		1


	//   ....[95]....
        /*06d4*/ 	.word	0x000039a0
        /*06d8*/ 	.word	0x000000ff
        /*06dc*/ 	.word	0x00000000
        /*06e0*/ 	.short	0x010a
        /*06e2*/ 	.byte	0x07
	.zero		1


	//   ....[96]....
        /*06e4*/ 	.word	0x00003ae0
        /*06e8*/ 	.word	0x000000ff
        /*06ec*/ 	.word	0x00000000
        /*06f0*/ 	.short	0x010a
        /*06f2*/ 	.byte	0x04
	.zero		1


	//   ....[97]....
        /*06f4*/ 	.word	0x00003ce0
        /*06f8*/ 	.word	0x000000ff
        /*06fc*/ 	.word	0x00000000
        /*0700*/ 	.short	0x010a
        /*0702*/ 	.byte	0x05
	.zero		1


	//   ....[98]....
        /*0704*/ 	.word	0x00003d70
        /*0708*/ 	.word	0x000000ff
        /*070c*/ 	.word	0x00000000
        /*0710*/ 	.short	0x010a
        /*0712*/ 	.byte	0x05
	.zero		1


	//   ....[99]....
        /*0714*/ 	.word	0x00003e00
        /*0718*/ 	.word	0x000000ff
        /*071c*/ 	.word	0x00000000
        /*0720*/ 	.short	0x010a
        /*0722*/ 	.byte	0x05
	.zero		1


	//   ....[100]....
        /*0724*/ 	.word	0x00003e90
        /*0728*/ 	.word	0x000000ff
        /*072c*/ 	.word	0x00000000
        /*0730*/ 	.short	0x010a
        /*0732*/ 	.byte	0x07
	.zero		1


	//   ....[101]....
        /*0734*/ 	.word	0x000042d0
        /*0738*/ 	.word	0x00000000
        /*073c*/ 	.word	0x00000130
        /*0740*/ 	.short	0x010a
        /*0742*/ 	.byte	0xff
	.zero		1


	//   ....[102]....
        /*0744*/ 	.word	0x000043c0
        /*0748*/ 	.word	0x00000000
        /*074c*/ 	.word	0x00000000
        /*0750*/ 	.short	0x0101
        /*0752*/ 	.byte	0xff
	.zero		1


	//   ....[103]....
        /*0754*/ 	.word	0x000046e0
        /*0758*/ 	.word	0x000000ff
        /*075c*/ 	.word	0x00000128
        /*0760*/ 	.short	0x010a
        /*0762*/ 	.byte	0x06
	.zero		1


	//   ....[104]....
        /*0764*/ 	.word	0x00004860
        /*0768*/ 	.word	0x000000ff
        /*076c*/ 	.word	0x00000118
        /*0770*/ 	.short	0x010a
        /*0772*/ 	.byte	0x06
	.zero		1


	//   ....[105]....
        /*0774*/ 	.word	0x00004b90
        /*0778*/ 	.word	0x000000ff
        /*077c*/ 	.word	0x00000110
        /*0780*/ 	.short	0x010b
        /*0782*/ 	.byte	0x06
	.zero		1


	//   ....[106]....
        /*0784*/ 	.word	0x00004bb0
        /*0788*/ 	.word	0x000000ff
        /*078c*/ 	.word	0x00000000
        /*0790*/ 	.short	0x0101
        /*0792*/ 	.byte	0x25
	.zero		1


	//   ....[107]....
        /*0794*/ 	.word	0x00004bf0
        /*0798*/ 	.word	0x00000000
        /*079c*/ 	.word	0x00000118
        /*07a0*/ 	.short	0x010a
        /*07a2*/ 	.byte	0xff
	.zero		1


	//   ....[108]....
        /*07a4*/ 	.word	0x00004f20
        /*07a8*/ 	.word	0x00000000
        /*07ac*/ 	.word	0x00000130
        /*07b0*/ 	.short	0x010a
        /*07b2*/ 	.byte	0xff
	.zero		1


	//   ....[109]....
        /*07b4*/ 	.word	0x00005030
        /*07b8*/ 	.word	0x00000000
        /*07bc*/ 	.word	0x00000000
        /*07c0*/ 	.short	0x0101
        /*07c2*/ 	.byte	0xff
	.zero		1


	//   ....[110]....
        /*07c4*/ 	.word	0x00005970
        /*07c8*/ 	.word	0x000000ff
        /*07cc*/ 	.word	0x00000110
        /*07d0*/ 	.short	0x010a
        /*07d2*/ 	.byte	0x2b
	.zero		1


	//   ....[111]....
        /*07d4*/ 	.word	0x00005a20
        /*07d8*/ 	.word	0x000000c6
        /*07dc*/ 	.word	0x00000150
        /*07e0*/ 	.short	0x010a
        /*07e2*/ 	.byte	0xff
	.zero		1


	//   ....[112]....
        /*07e4*/ 	.word	0x00005bb0
        /*07e8*/ 	.word	0x000000ff
        /*07ec*/ 	.word	0x00000110
        /*07f0*/ 	.short	0x010a
        /*07f2*/ 	.byte	0x2b
	.zero		1


	//   ....[113]....
        /*07f4*/ 	.word	0x00005cb0
        /*07f8*/ 	.word	0x000000ff
        /*07fc*/ 	.word	0x00000000
        /*0800*/ 	.short	0x0101
        /*0802*/ 	.byte	0x04
	.zero		1


	//   ....[114]....
        /*0804*/ 	.word	0x00005d10
        /*0808*/ 	.word	0x000000c6
        /*080c*/ 	.word	0x00000150
        /*0810*/ 	.short	0x010a
        /*0812*/ 	.byte	0xff
	.zero		1


	//   ....[115]....
        /*0814*/ 	.word	0x00006d90
        /*0818*/ 	.word	0x000000ff
        /*081c*/ 	.word	0x00000000
        /*0820*/ 	.short	0x0101
        /*0822*/ 	.byte	0x05
	.zero		1


	//   ....[116]....
        /*0824*/ 	.word	0x0000d280
        /*0828*/ 	.word	0x00000003
        /*082c*/ 	.word	0x000001a0
        /*0830*/ 	.short	0x010a
        /*0832*/ 	.byte	0xff
	.zero		1


	//   ....[117]....
        /*0834*/ 	.word	0x0000d2e0
        /*0838*/ 	.word	0x00000002
        /*083c*/ 	.word	0x00000088
        /*0840*/ 	.short	0x010a
        /*0842*/ 	.byte	0xff
	.zero		1


	//   ....[118]....
        /*0844*/ 	.word	0x0000d340
        /*0848*/ 	.word	0x00000002
        /*084c*/ 	.word	0x00000088
        /*0850*/ 	.short	0x010a
        /*0852*/ 	.byte	0xff
	.zero		1


	//   ....[119]....
        /*0854*/ 	.word	0x0000d390
        /*0858*/ 	.word	0x00000002
        /*085c*/ 	.word	0x00000130
        /*0860*/ 	.short	0x010a
        /*0862*/ 	.byte	0xff
	.zero		1


	//   ....[120]....
        /*0864*/ 	.word	0x0000d3f0
        /*0868*/ 	.word	0x00000000
        /*086c*/ 	.word	0x00000000
        /*0870*/ 	.short	0x010a
        /*0872*/ 	.byte	0xff
	.zero		1


	//   ....[121]....
        /*0874*/ 	.word	0x0000d450
        /*0878*/ 	.word	0x00000000
        /*087c*/ 	.word	0x00000000
        /*0880*/ 	.short	0x010a
        /*0882*/ 	.byte	0xff
	.zero		1


	//   ....[122]....
        /*0884*/ 	.word	0x0000d4b0
        /*0888*/ 	.word	0x00000000
        /*088c*/ 	.word	0x00000000
        /*0890*/ 	.short	0x010a
        /*0892*/ 	.byte	0xff
	.zero		1


	//   ....[123]....
        /*0894*/ 	.word	0x0000d510
        /*0898*/ 	.word	0x00000000
        /*089c*/ 	.word	0x00000000
        /*08a0*/ 	.short	0x010a
        /*08a2*/ 	.byte	0xff
	.zero		1


	//   ....[124]....
        /*08a4*/ 	.word	0x0000d570
        /*08a8*/ 	.word	0x00000000
        /*08ac*/ 	.word	0x00000000
        /*08b0*/ 	.short	0x010a
        /*08b2*/ 	.byte	0xff
	.zero		1


	//   ....[125]....
        /*08b4*/ 	.word	0x0000d5d0
        /*08b8*/ 	.word	0x00000000
        /*08bc*/ 	.word	0x00000000
        /*08c0*/ 	.short	0x010a
        /*08c2*/ 	.byte	0xff
	.zero		1


	//   ....[126]....
        /*08c4*/ 	.word	0x0000d630
        /*08c8*/ 	.word	0x00000000
        /*08cc*/ 	.word	0x00000000
        /*08d0*/ 	.short	0x010a
        /*08d2*/ 	.byte	0xff
	.zero		1


	//   ....[127]....
        /*08d4*/ 	.word	0x0000d690
        /*08d8*/ 	.word	0x00000000
        /*08dc*/ 	.word	0x00000000
        /*08e0*/ 	.short	0x010a
        /*08e2*/ 	.byte	0xff
	.zero		1


	//   ....[128]....
        /*08e4*/ 	.word	0x0000d6f0
        /*08e8*/ 	.word	0x00000000
        /*08ec*/ 	.word	0x00000000
        /*08f0*/ 	.short	0x010a
        /*08f2*/ 	.byte	0xff
	.zero		1


	//   ....[129]....
        /*08f4*/ 	.word	0x0000d750
        /*08f8*/ 	.word	0x00000000
        /*08fc*/ 	.word	0x00000000
        /*0900*/ 	.short	0x010a
        /*0902*/ 	.byte	0xff
	.zero		1


	//   ....[130]....
        /*0904*/ 	.word	0x0000d7b0
        /*0908*/ 	.word	0x00000000
        /*090c*/ 	.word	0x00000000
        /*0910*/ 	.short	0x010a
        /*0912*/ 	.byte	0xff
	.zero		1


	//   ....[131]....
        /*0914*/ 	.word	0x0000d810
        /*0918*/ 	.word	0x00000000
        /*091c*/ 	.word	0x00000000
        /*0920*/ 	.short	0x010a
        /*0922*/ 	.byte	0xff
	.zero		1


	//   ....[132]....
        /*0924*/ 	.word	0x0000d870
        /*0928*/ 	.word	0x00000000
        /*092c*/ 	.word	0x00000000
        /*0930*/ 	.short	0x010a
        /*0932*/ 	.byte	0xff
	.zero		1


	//   ....[133]....
        /*0934*/ 	.word	0x0000d8d0
        /*0938*/ 	.word	0x00000000
        /*093c*/ 	.word	0x00000000
        /*0940*/ 	.short	0x010a
        /*0942*/ 	.byte	0xff
	.zero		1


	//   ....[134]....
        /*0944*/ 	.word	0x0000d930
        /*0948*/ 	.word	0x00000000
        /*094c*/ 	.word	0x00000000
        /*0950*/ 	.short	0x010a
        /*0952*/ 	.byte	0xff
	.zero		1


	//   ....[135]....
        /*0954*/ 	.word	0x0000d990
        /*0958*/ 	.word	0x00000000
        /*095c*/ 	.word	0x00000000
        /*0960*/ 	.short	0x010a
        /*0962*/ 	.byte	0xff
	.zero		1


	//   ....[136]....
        /*0964*/ 	.word	0x0000d9e0
        /*0968*/ 	.word	0x00000000
        /*096c*/ 	.word	0x00000190
        /*0970*/ 	.short	0x010a
        /*0972*/ 	.byte	0xff
	.zero		1


	//   ....[137]....
        /*0974*/ 	.word	0x0000da40
        /*0978*/ 	.word	0x00000000
        /*097c*/ 	.word	0x00000140
        /*0980*/ 	.short	0x010a
        /*0982*/ 	.byte	0xff
	.zero		1


	//   ....[138]....
        /*0984*/ 	.word	0x0000da90
        /*0988*/ 	.word	0x00000000
        /*098c*/ 	.word	0x00000130
        /*0990*/ 	.short	0x010a
        /*0992*/ 	.byte	0xff
	.zero		1


	//   ....[139]....
        /*0994*/ 	.word	0x0000daf0
        /*0998*/ 	.word	0x00000000
        /*099c*/ 	.word	0x00000140
        /*09a0*/ 	.short	0x010a
        /*09a2*/ 	.byte	0xff
	.zero		1


	//   ....[140]....
        /*09a4*/ 	.word	0x0000db40
        /*09a8*/ 	.word	0x00000000
        /*09ac*/ 	.word	0x00000130
        /*09b0*/ 	.short	0x010a
        /*09b2*/ 	.byte	0xff
	.zero		1


	//   ....[141]....
        /*09b4*/ 	.word	0x0000dba0
        /*09b8*/ 	.word	0x00000003
        /*09bc*/ 	.word	0x00000170
        /*09c0*/ 	.short	0x010a
        /*09c2*/ 	.byte	0xff
	.zero		1


	//   ....[142]....
        /*09c4*/ 	.word	0x0000dc00
        /*09c8*/ 	.word	0x00000000
        /*09cc*/ 	.word	0x00000000
        /*09d0*/ 	.short	0x010a
        /*09d2*/ 	.byte	0xff
	.zero		1


	//   ....[143]....
        /*09d4*/ 	.word	0x0000dc60
        /*09d8*/ 	.word	0x00000000
        /*09dc*/ 	.word	0x00000000
        /*09e0*/ 	.short	0x010a
        /*09e2*/ 	.byte	0xff
	.zero		1


	//   ....[144]....
        /*09e4*/ 	.word	0x0000dcc0
        /*09e8*/ 	.word	0x00000000
        /*09ec*/ 	.word	0x00000000
        /*09f0*/ 	.short	0x010a
        /*09f2*/ 	.byte	0xff
	.zero		1


	//   ....[145]....
        /*09f4*/ 	.word	0x0000dd20
        /*09f8*/ 	.word	0x00000000
        /*09fc*/ 	.word	0x00000000
        /*0a00*/ 	.short	0x010a
        /*0a02*/ 	.byte	0xff
	.zero		1


	//   ....[146]....
        /*0a04*/ 	.word	0x0000dd80
        /*0a08*/ 	.word	0x00000000
        /*0a0c*/ 	.word	0x00000000
        /*0a10*/ 	.short	0x010a
        /*0a12*/ 	.byte	0xff
	.zero		1


	//   ....[147]....
        /*0a14*/ 	.word	0x0000ddd0
        /*0a18*/ 	.word	0x00000000
        /*0a1c*/ 	.word	0x00000130
        /*0a20*/ 	.short	0x010a
        /*0a22*/ 	.byte	0xff
	.zero		1


	//   ....[148]....
        /*0a24*/ 	.word	0x0000de30
        /*0a28*/ 	.word	0x00000000
        /*0a2c*/ 	.word	0x00000128
        /*0a30*/ 	.short	0x010a
        /*0a32*/ 	.byte	0xff
	.zero		1


	//   ....[149]....
        /*0a34*/ 	.word	0x0000de90
        /*0a38*/ 	.word	0x00000003
        /*0a3c*/ 	.word	0x00000118
        /*0a40*/ 	.short	0x010a
        /*0a42*/ 	.byte	0xff
	.zero		1


	//   ....[150]....
        /*0a44*/ 	.word	0x0000dee0
        /*0a48*/ 	.word	0x00000000
        /*0a4c*/ 	.word	0x00000130
        /*0a50*/ 	.short	0x010a
        /*0a52*/ 	.byte	0xff
	.zero		1


	//   ....[151]....
        /*0a54*/ 	.word	0x0000df40
        /*0a58*/ 	.word	0x00000000
        /*0a5c*/ 	.word	0x00000110
        /*0a60*/ 	.short	0x010a
        /*0a62*/ 	.byte	0xff
	.zero		1


	//   ....[152]....
        /*0a64*/ 	.word	0x0000df90
        /*0a68*/ 	.word	0x000000c6
        /*0a6c*/ 	.word	0x00000150
        /*0a70*/ 	.short	0x010a
        /*0a72*/ 	.byte	0xff
	.zero		1


	//----- nvinfo : EIATTR_NUM_MBARRIERS
	.align		4
.L_49:
        /*0a74*/ 	.byte	0x03, 0x38
        /*0a76*/ 	.short	0x0036


	//----- nvinfo : EIATTR_EXIT_INSTR_OFFSETS
	.align		4
        /*0a78*/ 	.byte	0x04, 0x1c
        /*0a7a*/ 	.short	(.L_51 - .L_50)


	//   ....[0]....
.L_50:
        /*0a7c*/ 	.word	0x00002d80


	//   ....[1]....
        /*0a80*/ 	.word	0x00003270


	//   ....[2]....
        /*0a84*/ 	.word	0x000032d0


	//   ....[3]....
        /*0a88*/ 	.word	0x000040f0


	//   ....[4]....
        /*0a8c*/ 	.word	0x00004c20


	//   ....[5]....
        /*0a90*/ 	.word	0x00004c60


	//   ....[6]....
        /*0a94*/ 	.word	0x0000d270


	//----- nvinfo : EIATTR_MAX_THREADS
	.align		4
.L_51:
        /*0a98*/ 	.byte	0x04, 0x05
        /*0a9a*/ 	.short	(.L_53 - .L_52)
.L_52:
        /*0a9c*/ 	.word	0x00000100
        /*0aa0*/ 	.word	0x00000001
        /*0aa4*/ 	.word	0x00000001


	//----- nvinfo : EIATTR_CRS_STACK_SIZE
	.align		4
.L_53:
        /*0aa8*/ 	.byte	0x04, 0x1e
        /*0aaa*/ 	.short	(.L_55 - .L_54)
.L_54:
        /*0aac*/ 	.word	0x00000000


	//----- nvinfo : EIATTR_CBANK_PARAM_SIZE
	.align		4
.L_55:
        /*0ab0*/ 	.byte	0x03, 0x19
        /*0ab2*/ 	.short	0x0800


	//----- nvinfo : EIATTR_PARAM_CBANK
	.align		4
        /*0ab4*/ 	.byte	0x04, 0x0a
        /*0ab6*/ 	.short	(.L_57 - .L_56)
	.align		4
.L_56:
        /*0ab8*/ 	.word	index@(.nv.constant0._ZN7cutlass13device_kernelINS_4gemm6kernel13GemmUniversalIN4cute5tupleIJiiiiEEENS1_10collective13CollectiveMmaINS1_35MainloopSm100TmaUmmaWarpSpecializedILi17ELi2ELi4ENS5_IJNS4_1CILi1EEESB_SB_EEEEENS5_IJNSA_ILi128EEENSA_ILi64EEESF_EEENS_12float_e4m3_tENS5_IJlSB_lEEESH_SI_NS4_8TiledMMAINS4_8MMA_AtomIJNS4_10MMA_TraitsINS4_19SM100_MMA_F8F6F4_SSEJSH_SH_fSE_SF_NS4_17integral_constantINS4_4UMMA5MajorELSP_0EEESQ_NSN_INSO_7ScaleInELSR_0EEESS_EEEEEENS4_6LayoutISC_NS5_IJNSA_ILi0EEESW_SW_EEEEENS5_IJNS4_10UnderscoreESZ_SZ_EEEEENS4_13SM90_TMA_LOADENS4_14ComposedLayoutINS4_7SwizzleILi2ELi4ELi3EEENS4_18smem_ptr_flag_bitsILi8EEENSV_INS5_IJNSA_ILi8EEESF_EEENS5_IJSF_SB_EEEEEEEvNS4_8identityES12_S1C_vS1D_EENS_8epilogue10collective18CollectiveEpilogueINS1F_23Sm100TmaWarpSpecializedILi1ELi1ELi64ELb0ELb0EEEJSG_NS5_IJNSV_ISE_SB_EENSV_ISF_SB_EEEEESH_SI_SH_SI_NS1F_6fusion15FusionCallbacksIS1J_NS1N_13LinCombEltActINS1F_6thread7SigmoidESH_fSH_fLNS_15FloatRoundStyleE2EEESG_S1M_JEEENS4_5SM1004TMEM4LOAD26SM100_TMEM_LOAD_32dp32b64xES12_S1C_NS4_39AutoVectorizingCopyWithAssumedAlignmentILi128EEENS4_14SM90_TMA_STOREES1C_S20_S20_EEEvvEEEEvNT_6ParamsE)
        /*0abc*/ 	.short	0x0380
        /*0abe*/ 	.short	0x0800


	//----- nvinfo : EIATTR_SW_WAR
	.align		4
.L_57:
        /*0ac0*/ 	.byte	0x04, 0x36
        /*0ac2*/ 	.short	(.L_59 - .L_58)
.L_58:
        /*0ac4*/ 	.word	0x00000008
.L_59:


//--------------------- .nv.callgraph             --------------------------
	.section	.nv.callgraph,"",@"SHT_CUDA_CALLGRAPH"
	.align	4
	.sectionentsize	8
	.align		4
        /*0000*/ 	.word	0x00000000
	.align		4
        /*0004*/ 	.word	0xffffffff
	.align		4
        /*0008*/ 	.word	index@(_ZN7cutlass13device_kernelINS_4gemm6kernel13GemmUniversalIN4cute5tupleIJiiiiEEENS1_10collective13CollectiveMmaINS1_35MainloopSm100TmaUmmaWarpSpecializedILi17ELi2ELi4ENS5_IJNS4_1CILi1EEESB_SB_EEEEENS5_IJNSA_ILi128EEENSA_ILi64EEESF_EEENS_12float_e4m3_tENS5_IJlSB_lEEESH_SI_NS4_8TiledMMAINS4_8MMA_AtomIJNS4_10MMA_TraitsINS4_19SM100_MMA_F8F6F4_SSEJSH_SH_fSE_SF_NS4_17integral_constantINS4_4UMMA5MajorELSP_0EEESQ_NSN_INSO_7ScaleInELSR_0EEESS_EEEEEENS4_6LayoutISC_NS5_IJNSA_ILi0EEESW_SW_EEEEENS5_IJNS4_10UnderscoreESZ_SZ_EEEEENS4_13SM90_TMA_LOADENS4_14ComposedLayoutINS4_7SwizzleILi2ELi4ELi3EEENS4_18smem_ptr_flag_bitsILi8EEENSV_INS5_IJNSA_ILi8EEESF_EEENS5_IJSF_SB_EEEEEEEvNS4_8identityES12_S1C_vS1D_EENS_8epilogue10collective18CollectiveEpilogueINS1F_23Sm100TmaWarpSpecializedILi1ELi1ELi64ELb0ELb0EEEJSG_NS5_IJNSV_ISE_SB_EENSV_ISF_SB_EEEEESH_SI_SH_SI_NS1F_6fusion15FusionCallbacksIS1J_NS1N_13LinCombEltActINS1F_6thread7SigmoidESH_fSH_fLNS_15FloatRoundStyleE2EEESG_S1M_JEEENS4_5SM1004TMEM4LOAD26SM100_TMEM_LOAD_32dp32b64xES12_S1C_NS4_39AutoVectorizingCopyWithAssumedAlignmentILi128EEENS4_14SM90_TMA_STOREES1C_S20_S20_EEEvvEEEEvNT_6ParamsE)
	.align		4
        /*000c*/ 	.word	index@(__assertfail)
	.align		4
        /*0010*/ 	.word	0x00000000
	.align		4
        /*0014*/ 	.word	0xfffffffe
	.align		4
        /*0018*/ 	.word	0x00000000
	.align		4
        /*001c*/ 	.word	0xfffffffd
	.align		4
        /*0020*/ 	.word	0x00000000
	.align		4
        /*0024*/ 	.word	0xfffffffc


//--------------------- .nv.constant4             --------------------------
	.section	.nv.constant4,"a",@progbits
	.align	8
	.align		8
.nv.constant4:
        /*0000*/ 	.dword	__assertfail
	.align		8
        /*0008*/ 	.dword	__unnamed_1
	.align		8
        /*0010*/ 	.dword	__unnamed_2
	.align		8
        /*0018*/ 	.dword	_ZN39_INTERNAL_9de782c7_4_k_cu_17f2840f_29674cuda3std3__45__cpo5beginE
	.align		8
        /*0020*/ 	.dword	_ZN39_INTERNAL_9de782c7_4_k_cu_17f2840f_29674cuda3std3__45__cpo3endE
	.align		8
        /*0028*/ 	.dword	_ZN39_INTERNAL_9de782c7_4_k_cu_17f2840f_29674cuda3std3__45__cpo6cbeginE
	.align		8
        /*0030*/ 	.dword	_ZN39_INTERNAL_9de782c7_4_k_cu_17f2840f_29674cuda3std3__45__cpo4cendE
	.align		8
        /*0038*/ 	.dword	_ZN39_INTERNAL_9de782c7_4_k_cu_17f2840f_29674cuda3std3__441_GLOBAL__N__9de782c7_4_k_cu_17f2840f_29676ignoreE
	.align		8
        /*0040*/ 	.dword	_ZN39_INTERNAL_9de782c7_4_k_cu_17f2840f_29674cuda3std3__419piecewise_constructE
	.align		8
        /*0048*/ 	.dword	_ZN39_INTERNAL_9de782c7_4_k_cu_17f2840f_29674cuda3std3__48in_placeE
	.align		8
        /*0050*/ 	.dword	_ZN39_INTERNAL_9de782c7_4_k_cu_17f2840f_29674cuda3std6ranges3__45__cpo4swapE
	.align		8
        /*0058*/ 	.dword	_ZN39_INTERNAL_9de782c7_4_k_cu_17f2840f_29674cuda3std6ranges3__45__cpo9iter_moveE
	.align		8
        /*0060*/ 	.dword	_ZN39_INTERNAL_9de782c7_4_k_cu_17f2840f_29674cute7productE
	.align		8
        /*0068*/ 	.dword	_ZN39_INTERNAL_9de782c7_4_k_cu_17f2840f_29674cute1_E
	.align		8
        /*0070*/ 	.dword	$str$25
	.align		8
        /*0078*/ 	.dword	$str$26
	.align		8
        /*0080*/ 	.dword	$str$27
	.align		8
        /*0088*/ 	.dword	$str$28


//--------------------- .text._ZN7cutlass13device_kernelINS_4gemm6kernel13GemmUniversalIN4cute5tupleIJiiiiEEENS1_10collective13CollectiveMmaINS1_35MainloopSm100TmaUmmaWarpSpecializedILi17ELi2ELi4ENS5_IJNS4_1CILi1EEESB_SB_EEEEENS5_IJNSA_ILi128EEENSA_ILi64EEESF_EEENS_12float_e4m3_tENS5_IJlSB_lEEESH_SI_NS4_8TiledMMAINS4_8MMA_AtomIJNS4_10MMA_TraitsINS4_19SM100_MMA_F8F6F4_SSEJSH_SH_fSE_SF_NS4_17integral_constantINS4_4UMMA5MajorELSP_0EEESQ_NSN_INSO_7ScaleInELSR_0EEESS_EEEEEENS4_6LayoutISC_NS5_IJNSA_ILi0EEESW_SW_EEEEENS5_IJNS4_10UnderscoreESZ_SZ_EEEEENS4_13SM90_TMA_LOADENS4_14ComposedLayoutINS4_7SwizzleILi2ELi4ELi3EEENS4_18smem_ptr_flag_bitsILi8EEENSV_INS5_IJNSA_ILi8EEESF_EEENS5_IJSF_SB_EEEEEEEvNS4_8identityES12_S1C_vS1D_EENS_8epilogue10collective18CollectiveEpilogueINS1F_23Sm100TmaWarpSpecializedILi1ELi1ELi64ELb0ELb0EEEJSG_NS5_IJNSV_ISE_SB_EENSV_ISF_SB_EEEEESH_SI_SH_SI_NS1F_6fusion15FusionCallbacksIS1J_NS1N_13LinCombEltActINS1F_6thread7SigmoidESH_fSH_fLNS_15FloatRoundStyleE2EEESG_S1M_JEEENS4_5SM1004TMEM4LOAD26SM100_TMEM_LOAD_32dp32b64xES12_S1C_NS4_39AutoVectorizingCopyWithAssumedAlignmentILi128EEENS4_14SM90_TMA_STOREES1C_S20_S20_EEEvvEEEEvNT_6ParamsE --------------------------
	.section	.text._ZN7cutlass13device_kernelINS_4gemm6kernel13GemmUniversalIN4cute5tupleIJiiiiEEENS1_10collective13CollectiveMmaINS1_35MainloopSm100TmaUmmaWarpSpecializedILi17ELi2ELi4ENS5_IJNS4_1CILi1EEESB_SB_EEEEENS5_IJNSA_ILi128EEENSA_ILi64EEESF_EEENS_12float_e4m3_tENS5_IJlSB_lEEESH_SI_NS4_8TiledMMAINS4_8MMA_AtomIJNS4_10MMA_TraitsINS4_19SM100_MMA_F8F6F4_SSEJSH_SH_fSE_SF_NS4_17integral_constantINS4_4UMMA5MajorELSP_0EEESQ_NSN_INSO_7ScaleInELSR_0EEESS_EEEEEENS4_6LayoutISC_NS5_IJNSA_ILi0EEESW_SW_EEEEENS5_IJNS4_10UnderscoreESZ_SZ_EEEEENS4_13SM90_TMA_LOADENS4_14ComposedLayoutINS4_7SwizzleILi2ELi4ELi3EEENS4_18smem_ptr_flag_bitsILi8EEENSV_INS5_IJNSA_ILi8EEESF_EEENS5_IJSF_SB_EEEEEEEvNS4_8identityES12_S1C_vS1D_EENS_8epilogue10collective18CollectiveEpilogueINS1F_23Sm100TmaWarpSpecializedILi1ELi1ELi64ELb0ELb0EEEJSG_NS5_IJNSV_ISE_SB_EENSV_ISF_SB_EEEEESH_SI_SH_SI_NS1F_6fusion15FusionCallbacksIS1J_NS1N_13LinCombEltActINS1F_6thread7SigmoidESH_fSH_fLNS_15FloatRoundStyleE2EEESG_S1M_JEEENS4_5SM1004TMEM4LOAD26SM100_TMEM_LOAD_32dp32b64xES12_S1C_NS4_39AutoVectorizingCopyWithAssumedAlignmentILi128EEENS4_14SM90_TMA_STOREES1C_S20_S20_EEEvvEEEEvNT_6ParamsE,"ax",@progbits
	.align	128
.text._ZN7cutlass13device_kernelINS_4gemm6kernel13GemmUniversalIN4cute5tupleIJiiiiEEENS1_10collective13CollectiveMmaINS1_35MainloopSm100TmaUmmaWarpSpecializedILi17ELi2ELi4ENS5_IJNS4_1CILi1EEESB_SB_EEEEENS5_IJNSA_ILi128EEENSA_ILi64EEESF_EEENS_12float_e4m3_tENS5_IJlSB_lEEESH_SI_NS4_8TiledMMAINS4_8MMA_AtomIJNS4_10MMA_TraitsINS4_19SM100_MMA_F8F6F4_SSEJSH_SH_fSE_SF_NS4_17integral_constantINS4_4UMMA5MajorELSP_0EEESQ_NSN_INSO_7ScaleInELSR_0EEESS_EEEEEENS4_6LayoutISC_NS5_IJNSA_ILi0EEESW_SW_EEEEENS5_IJNS4_10UnderscoreESZ_SZ_EEEEENS4_13SM90_TMA_LOADENS4_14ComposedLayoutINS4_7SwizzleILi2ELi4ELi3EEENS4_18smem_ptr_flag_bitsILi8EEENSV_INS5_IJNSA_ILi8EEESF_EEENS5_IJSF_SB_EEEEEEEvNS4_8identityES12_S1C_vS1D_EENS_8epilogue10collective18CollectiveEpilogueINS1F_23Sm100TmaWarpSpecializedILi1ELi1ELi64ELb0ELb0EEEJSG_NS5_IJNSV_ISE_SB_EENSV_ISF_SB_EEEEESH_SI_SH_SI_NS1F_6fusion15FusionCallbacksIS1J_NS1N_13LinCombEltActINS1F_6thread7SigmoidESH_fSH_fLNS_15FloatRoundStyleE2EEESG_S1M_JEEENS4_5SM1004TMEM4LOAD26SM100_TMEM_LOAD_32dp32b64xES12_S1C_NS4_39AutoVectorizingCopyWithAssumedAlignmentILi128EEENS4_14SM90_TMA_STOREES1C_S20_S20_EEEvvEEEEvNT_6ParamsE:
        .type           _ZN7cutlass13device_kernelINS_4gemm6kernel13GemmUniversalIN4cute5tupleIJiiiiEEENS1_10collective13CollectiveMmaINS1_35MainloopSm100TmaUmmaWarpSpecializedILi17ELi2ELi4ENS5_IJNS4_1CILi1EEESB_SB_EEEEENS5_IJNSA_ILi128EEENSA_ILi64EEESF_EEENS_12float_e4m3_tENS5_IJlSB_lEEESH_SI_NS4_8TiledMMAINS4_8MMA_AtomIJNS4_10MMA_TraitsINS4_19SM100_MMA_F8F6F4_SSEJSH_SH_fSE_SF_NS4_17integral_constantINS4_4UMMA5MajorELSP_0EEESQ_NSN_INSO_7ScaleInELSR_0EEESS_EEEEEENS4_6LayoutISC_NS5_IJNSA_ILi0EEESW_SW_EEEEENS5_IJNS4_10UnderscoreESZ_SZ_EEEEENS4_13SM90_TMA_LOADENS4_14ComposedLayoutINS4_7SwizzleILi2ELi4ELi3EEENS4_18smem_ptr_flag_bitsILi8EEENSV_INS5_IJNSA_ILi8EEESF_EEENS5_IJSF_SB_EEEEEEEvNS4_8identityES12_S1C_vS1D_EENS_8epilogue10collective18CollectiveEpilogueINS1F_23Sm100TmaWarpSpecializedILi1ELi1ELi64ELb0ELb0EEEJSG_NS5_IJNSV_ISE_SB_EENSV_ISF_SB_EEEEESH_SI_SH_SI_NS1F_6fusion15FusionCallbacksIS1J_NS1N_13LinCombEltActINS1F_6thread7SigmoidESH_fSH_fLNS_15FloatRoundStyleE2EEESG_S1M_JEEENS4_5SM1004TMEM4LOAD26SM100_TMEM_LOAD_32dp32b64xES12_S1C_NS4_39AutoVectorizingCopyWithAssumedAlignmentILi128EEENS4_14SM90_TMA_STOREES1C_S20_S20_EEEvvEEEEvNT_6ParamsE,@function
        .size           _ZN7cutlass13device_kernelINS_4gemm6kernel13GemmUniversalIN4cute5tupleIJiiiiEEENS1_10collective13CollectiveMmaINS1_35MainloopSm100TmaUmmaWarpSpecializedILi17ELi2ELi4ENS5_IJNS4_1CILi1EEESB_SB_EEEEENS5_IJNSA_ILi128EEENSA_ILi64EEESF_EEENS_12float_e4m3_tENS5_IJlSB_lEEESH_SI_NS4_8TiledMMAINS4_8MMA_AtomIJNS4_10MMA_TraitsINS4_19SM100_MMA_F8F6F4_SSEJSH_SH_fSE_SF_NS4_17integral_constantINS4_4UMMA5MajorELSP_0EEESQ_NSN_INSO_7ScaleInELSR_0EEESS_EEEEEENS4_6LayoutISC_NS5_IJNSA_ILi0EEESW_SW_EEEEENS5_IJNS4_10UnderscoreESZ_SZ_EEEEENS4_13SM90_TMA_LOADENS4_14ComposedLayoutINS4_7SwizzleILi2ELi4ELi3EEENS4_18smem_ptr_flag_bitsILi8EEENSV_INS5_IJNSA_ILi8EEESF_EEENS5_IJSF_SB_EEEEEEEvNS4_8identityES12_S1C_vS1D_EENS_8epilogue10collective18CollectiveEpilogueINS1F_23Sm100TmaWarpSpecializedILi1ELi1ELi64ELb0ELb0EEEJSG_NS5_IJNSV_ISE_SB_EENSV_ISF_SB_EEEEESH_SI_SH_SI_NS1F_6fusion15FusionCallbacksIS1J_NS1N_13LinCombEltActINS1F_6thread7SigmoidESH_fSH_fLNS_15FloatRoundStyleE2EEESG_S1M_JEEENS4_5SM1004TMEM4LOAD26SM100_TMEM_LOAD_32dp32b64xES12_S1C_NS4_39AutoVectorizingCopyWithAssumedAlignmentILi128EEENS4_14SM90_TMA_STOREES1C_S20_S20_EEEvvEEEEvNT_6ParamsE,(.L_x_365 - _ZN7cutlass13device_kernelINS_4gemm6kernel13GemmUniversalIN4cute5tupleIJiiiiEEENS1_10collective13CollectiveMmaINS1_35MainloopSm100TmaUmmaWarpSpecializedILi17ELi2ELi4ENS5_IJNS4_1CILi1EEESB_SB_EEEEENS5_IJNSA_ILi128EEENSA_ILi64EEESF_EEENS_12float_e4m3_tENS5_IJlSB_lEEESH_SI_NS4_8TiledMMAINS4_8MMA_AtomIJNS4_10MMA_TraitsINS4_19SM100_MMA_F8F6F4_SSEJSH_SH_fSE_SF_NS4_17integral_constantINS4_4UMMA5MajorELSP_0EEESQ_NSN_INSO_7ScaleInELSR_0EEESS_EEEEEENS4_6LayoutISC_NS5_IJNSA_ILi0EEESW_SW_EEEEENS5_IJNS4_10UnderscoreESZ_SZ_EEEEENS4_13SM90_TMA_LOADENS4_14ComposedLayoutINS4_7SwizzleILi2ELi4ELi3EEENS4_18smem_ptr_flag_bitsILi8EEENSV_INS5_IJNSA_ILi8EEESF_EEENS5_IJSF_SB_EEEEEEEvNS4_8identityES12_S1C_vS1D_EENS_8epilogue10collective18CollectiveEpilogueINS1F_23Sm100TmaWarpSpecializedILi1ELi1ELi64ELb0ELb0EEEJSG_NS5_IJNSV_ISE_SB_EENSV_ISF_SB_EEEEESH_SI_SH_SI_NS1F_6fusion15FusionCallbacksIS1J_NS1N_13LinCombEltActINS1F_6thread7SigmoidESH_fSH_fLNS_15FloatRoundStyleE2EEESG_S1M_JEEENS4_5SM1004TMEM4LOAD26SM100_TMEM_LOAD_32dp32b64xES12_S1C_NS4_39AutoVectorizingCopyWithAssumedAlignmentILi128EEENS4_14SM90_TMA_STOREES1C_S20_S20_EEEvvEEEEvNT_6ParamsE)
        .other          _ZN7cutlass13device_kernelINS_4gemm6kernel13GemmUniversalIN4cute5tupleIJiiiiEEENS1_10collective13CollectiveMmaINS1_35MainloopSm100TmaUmmaWarpSpecializedILi17ELi2ELi4ENS5_IJNS4_1CILi1EEESB_SB_EEEEENS5_IJNSA_ILi128EEENSA_ILi64EEESF_EEENS_12float_e4m3_tENS5_IJlSB_lEEESH_SI_NS4_8TiledMMAINS4_8MMA_AtomIJNS4_10MMA_TraitsINS4_19SM100_MMA_F8F6F4_SSEJSH_SH_fSE_SF_NS4_17integral_constantINS4_4UMMA5MajorELSP_0EEESQ_NSN_INSO_7ScaleInELSR_0EEESS_EEEEEENS4_6LayoutISC_NS5_IJNSA_ILi0EEESW_SW_EEEEENS5_IJNS4_10UnderscoreESZ_SZ_EEEEENS4_13SM90_TMA_LOADENS4_14ComposedLayoutINS4_7SwizzleILi2ELi4ELi3EEENS4_18smem_ptr_flag_bitsILi8EEENSV_INS5_IJNSA_ILi8EEESF_EEENS5_IJSF_SB_EEEEEEEvNS4_8identityES12_S1C_vS1D_EENS_8epilogue10collective18CollectiveEpilogueINS1F_23Sm100TmaWarpSpecializedILi1ELi1ELi64ELb0ELb0EEEJSG_NS5_IJNSV_ISE_SB_EENSV_ISF_SB_EEEEESH_SI_SH_SI_NS1F_6fusion15FusionCallbacksIS1J_NS1N_13LinCombEltActINS1F_6thread7SigmoidESH_fSH_fLNS_15FloatRoundStyleE2EEESG_S1M_JEEENS4_5SM1004TMEM4LOAD26SM100_TMEM_LOAD_32dp32b64xES12_S1C_NS4_39AutoVectorizingCopyWithAssumedAlignmentILi128EEENS4_14SM90_TMA_STOREES1C_S20_S20_EEEvvEEEEvNT_6ParamsE,@"STO_CUDA_ENTRY STV_DEFAULT"
_ZN7cutlass13device_kernelINS_4gemm6kernel13GemmUniversalIN4cute5tupleIJiiiiEEENS1_10collective13CollectiveMmaINS1_35MainloopSm100TmaUmmaWarpSpecializedILi17ELi2ELi4ENS5_IJNS4_1CILi1EEESB_SB_EEEEENS5_IJNSA_ILi128EEENSA_ILi64EEESF_EEENS_12float_e4m3_tENS5_IJlSB_lEEESH_SI_NS4_8TiledMMAINS4_8MMA_AtomIJNS4_10MMA_TraitsINS4_19SM100_MMA_F8F6F4_SSEJSH_SH_fSE_SF_NS4_17integral_constantINS4_4UMMA5MajorELSP_0EEESQ_NSN_INSO_7ScaleInELSR_0EEESS_EEEEEENS4_6LayoutISC_NS5_IJNSA_ILi0EEESW_SW_EEEEENS5_IJNS4_10UnderscoreESZ_SZ_EEEEENS4_13SM90_TMA_LOADENS4_14ComposedLayoutINS4_7SwizzleILi2ELi4ELi3EEENS4_18smem_ptr_flag_bitsILi8EEENSV_INS5_IJNSA_ILi8EEESF_EEENS5_IJSF_SB_EEEEEEEvNS4_8identityES12_S1C_vS1D_EENS_8epilogue10collective18CollectiveEpilogueINS1F_23Sm100TmaWarpSpecializedILi1ELi1ELi64ELb0ELb0EEEJSG_NS5_IJNSV_ISE_SB_EENSV_ISF_SB_EEEEESH_SI_SH_SI_NS1F_6fusion15FusionCallbacksIS1J_NS1N_13LinCombEltActINS1F_6thread7SigmoidESH_fSH_fLNS_15FloatRoundStyleE2EEESG_S1M_JEEENS4_5SM1004TMEM4LOAD26SM100_TMEM_LOAD_32dp32b64xES12_S1C_NS4_39AutoVectorizingCopyWithAssumedAlignmentILi128EEENS4_14SM90_TMA_STOREES1C_S20_S20_EEEvvEEEEvNT_6ParamsE:
[----:B------:R-:W1:Y:S01]  /*0000*/  LDC R1, c[0x0][0x37c] ;  /* 0x0000df00ff017b82 */ /* 0x000e620000000800 */
[----:B------:R-:W2:Y:S01]  /*0010*/  S2R R182, SR_TID.X ;  /* 0x0000000000b67919 */ /* 0x000ea20000002100 */
[----:B------:R-:W3:Y:S01]  /*0020*/  LDCU.64 UR6, c[0x0][0x890] ;  /* 0x00011200ff0677ac */ /* 0x000ee20008000a00 */
[----:B------:R-:W-:Y:S02]  /*0030*/  PRMT R180, RZ, 0x7610, R180 ;  /* 0x00007610ffb47816 */ /* 0x000fe400000000b4 */
[----:B------:R-:W-:Y:S01]  /*0040*/  ELECT P5, URZ, PT ;  /* 0x0000000000ff782f */ /* 0x000fe200038a0000 */
[----:B------:R-:W4:Y:S01]  /*0050*/  LDCU.64 UR40, c[0x0][0x358] ;  /* 0x00006b00ff2877ac */ /* 0x000f220008000a00 */
[----:B---3--:R-:W-:-:S04]  /*0060*/  UISETP.NE.U32.AND UP2, UPT, UR6, URZ, UPT ;  /* 0x000000ff0600728c */ /* 0x008fc8000bf45070 */
[----:B------:R-:W-:Y:S01]  /*0070*/  UISETP.NE.AND.EX UP2, UPT, UR7, URZ, UPT, UP2 ;  /* 0x000000ff0700728c */ /* 0x000fe2000bf45320 */
[----:B--2---:R-:W-:-:S05]  /*0080*/  SHF.R.U32.HI R185, RZ, 0x5, R182 ;  /* 0x00000005ffb97819 */ /* 0x004fca00000116b6 */
[----:B------:R-:W2:Y:S02]  /*0090*/  SHFL.IDX PT, R0, R185, RZ, 0x1f ;  /* 0x00001fffb9007589 */ /* 0x000ea400000e0000 */
[----:B--2---:R-:W-:Y:S01]  /*00a0*/  R2UR UR8, R0 ;  /* 0x00000000000872ca */ /* 0x004fe200000e0000 */
[----:B-1--4-:R-:W-:Y:S05]  /*00b0*/  BRA.U UP2, `(.L_x_0) ;  /* 0x00000001022c7547 */ /* 0x012fea000b800000 */
[----:B------:R-:W1:Y:S02]  /*00c0*/  LDCU.64 UR4, c[0x0][0x888] ;  /* 0x00011100ff0477ac */ /* 0x000e640008000a00 */
[----:B-1----:R-:W-:-:S04]  /*00d0*/  UISETP.NE.U32.AND UP0, UPT, UR4, URZ, UPT ;  /* 0x000000ff0400728c */ /* 0x002fc8000bf05070 */
[----:B------:R-:W-:-:S09]  /*00e0*/  UISETP.NE.AND.EX UP0, UPT, UR5, URZ, UPT, UP0 ;  /* 0x000000ff0500728c */ /* 0x000fd2000bf05300 */
[----:B------:R-:W-:Y:S05]  /*00f0*/  BRA.U !UP0, `(.L_x_1) ;  /* 0x0000000108107547 */ /* 0x000fea000b800000 */
[----:B------:R-:W1:Y:S02]  /*0100*/  LDC.64 R2, c[0x0][0x888] ;  /* 0x00022200ff027b82 */ /* 0x000e640000000a00 */
[----:B-1----:R1:W5:Y:S01]  /*0110*/  LDG.E R125, desc[UR40][R2.64] ;  /* 0x00000028027d7981 */ /* 0x002362000c1e1900 */
[----:B------:R-:W-:Y:S01]  /*0120*/  HFMA2 R180, -RZ, RZ, 0, 5.9604644775390625e-08 ;  /* 0x00000001ffb47431 */ /* 0x000fe200000001ff */
[----:B------:R-:W-:Y:S05]  /*0130*/  BRA `(.L_x_0) ;  /* 0x00000000000c7947 */ /* 0x000fea0003800000 */
.L_x_1:
[----:B------:R-:W1:Y:S01]  /*0140*/  LDCU UR4, c[0x0][0x880] ;  /* 0x00011000ff0477ac */ /* 0x000e620008000800 */
[----:B------:R-:W-:Y:S01]  /*0150*/  HFMA2 R180, -RZ, RZ, 0, 5.9604644775390625e-08 ;  /* 0x00000001ffb47431 */ /* 0x000fe200000001ff */
[----:B-1----:R-:W-:-:S07]  /*0160*/  MOV R125, UR4 ;  /* 0x00000004007d7c02 */ /* 0x002fce0008000f00 */
.L_x_0:
[----:B------:R-:W2:Y:S02]  /*0170*/  LDCU.64 UR4, c[0x0][0x8b0] ;  /* 0x00011600ff0477ac */ /* 0x000ea40008000a00 */
[----:B--2---:R-:W-:-:S04]  /*0180*/  UISETP.NE.U32.AND UP0, UPT, UR4, URZ, UPT ;  /* 0x000000ff0400728c */ /* 0x004fc8000bf05070 */
[----:B------:R-:W-:-:S09]  /*0190*/  UISETP.NE.AND.EX UP0, UPT, UR5, URZ, UPT, UP0 ;  /* 0x000000ff0500728c */ /* 0x000fd2000bf05300 */
[----:B------:R-:W-:Y:S05]  /*01a0*/  BRA.U UP0, `(.L_x_2) ;  /* 0x0000000100247547 */ /* 0x000fea000b800000 */
[----:B------:R-:W2:Y:S02]  /*01b0*/  LDCU.64 UR4, c[0x0][0x8a8] ;  /* 0x00011500ff0477ac */ /* 0x000ea40008000a00 */
[----:B--2---:R-:W-:-:S04]  /*01c0*/  UISETP.NE.U32.AND UP0, UPT, UR4, URZ, UPT ;  /* 0x000000ff0400728c */ /* 0x004fc8000bf05070 */
[----:B------:R-:W-:-:S09]  /*01d0*/  UISETP.NE.AND.EX UP0, UPT, UR5, URZ, UPT, UP0 ;  /* 0x000000ff0500728c */ /* 0x000fd2000bf05300 */
[----:B------:R-:W-:Y:S05]  /*01e0*/  BRA.U !UP0, `(.L_x_3) ;  /* 0x00000001080c7547 */ /* 0x000fea000b800000 */
[----:B------:R-:W2:Y:S02]  /*01f0*/  LDC.64 R78, c[0x0][0x8a8] ;  /* 0x00022a00ff4e7b82 */ /* 0x000ea40000000a00 */
[----:B--2---:R2:W5:Y:S01]  /*0200*/  LDG.E R78, desc[UR40][R78.64] ;  /* 0x000000284e4e7981 */ /* 0x004562000c1e1900 */
[----:B------:R-:W-:Y:S05]  /*0210*/  BRA `(.L_x_2) ;  /* 0x0000000000087947 */ /* 0x000fea0003800000 */
.L_x_3:
[----:B------:R-:W2:Y:S02]  /*0220*/  LDCU UR4, c[0x0][0x8a0] ;  /* 0x00011400ff0477ac */ /* 0x000ea40008000800 */
[----:B--2---:R-:W-:Y:S02]  /*0230*/  MOV R78, UR4 ;  /* 0x00000004004e7c02 */ /* 0x004fe40008000f00 */
.L_x_2:
[----:B------:R-:W-:Y:S01]  /*0240*/  IMAD.U32 R0, RZ, RZ, UR8 ;  /* 0x00000008ff007e24 */ /* 0x000fe2000f8e00ff */
[----:B------:R-:W-:Y:S04]  /*0250*/  BSSY.RECONVERGENT B0, `(.L_x_4) ;  /* 0x000000c000007945 */ /* 0x000fe80003800200 */
[C---:B------:R-:W-:Y:S02]  /*0260*/  ISETP.NE.OR P1, PT, R0.reuse, 0x1, !P5 ;  /* 0x000000010000780c */ /* 0x040fe40006f25670 */
[----:B------:R-:W-:-:S11]  /*0270*/  ISETP.NE.OR P0, PT, R0, 0x3, !P5 ;  /* 0x000000030000780c */ /* 0x000fd60006f05670 */
[----:B------:R-:W-:Y:S05]  /*0280*/  @P1 BRA `(.L_x_5) ;  /* 0x0000000000201947 */ /* 0x000fea0003800000 */
[----:B------:R-:W3:Y:S02]  /*0290*/  LDCU.64 UR4, c[0x0][0x348] ;  /* 0x00006900ff0477ac */ /* 0x000ee40008000a00 */
[----:B---3--:R-:W-:Y:S02]  /*02a0*/  UIADD3 UR10, UP1, UPT, UR4, 0x80, URZ ;  /* 0x00000080040a7890 */ /* 0x008fe4000ff3e0ff */
[----:B------:R-:W-:Y:S02]  /*02b0*/  UIADD3 UR4, UP0, UPT, UR4, 0x180, URZ ;  /* 0x0000018004047890 */ /* 0x000fe4000ff1e0ff */
[----:B------:R-:W-:Y:S02]  /*02c0*/  UIADD3.X UR11, UPT, UPT, URZ, UR5, URZ, UP1, !UPT ;  /* 0x00000005ff0b7290 */ /* 0x000fe40008ffe4ff */
[----:B------:R-:W-:-:S07]  /*02d0*/  UIADD3.X UR5, UPT, UPT, URZ, UR5, URZ, UP0, !UPT ;  /* 0x00000005ff057290 */ /* 0x000fce00087fe4ff */
[----:B------:R3:W-:Y:S02]  /*02e0*/  UTMACCTL.PF [UR10] ;  /* 0x000000000a0079b9 */ /* 0x0007e40008040000 */
[----:B------:R3:W-:Y:S02]  /*02f0*/  UTMACCTL.PF [UR4] ;  /* 0x00000000040079b9 */ /* 0x0007e40008040000 */
[----:B---3--:R-:W-:Y:S01]  /*0300*/  NOP ;  /* 0x0000000000007918 */ /* 0x008fe20000000000 */
.L_x_5:
[----:B------:R-:W-:Y:S05]  /*0310*/  BSYNC.RECONVERGENT B0 ;  /* 0x0000000000007941 */ /* 0x000fea0003800200 */
.L_x_4:
[----:B------:R-:W-:Y:S04]  /*0320*/  BSSY.RECONVERGENT B0, `(.L_x_6) ;  /* 0x000000a000007945 */ /* 0x000fe80003800200 */
        /* <DEDUP_REMOVED lines=9> */
.L_x_7:
[----:B------:R-:W-:Y:S05]  /*03c0*/  BSYNC.RECONVERGENT B0 ;  /* 0x0000000000007941 */ /* 0x000fea0003800200 */
.L_x_6:
[----:B------:R-:W3:Y:S01]  /*03d0*/  LDCU.64 UR4, c[0x0][0x888] ;  /* 0x00011100ff0477ac */ /* 0x000ee20008000a00 */
[----:B------:R-:W-:Y:S02]  /*03e0*/  UISETP.EQ.U32.AND UP0, UPT, UR6, URZ, UPT ;  /* 0x000000ff0600728c */ /* 0x000fe4000bf02070 */
[----:B------:R-:W-:Y:S02]  /*03f0*/  UPLOP3.LUT UP3, UPT, UPT, UPT, UPT, 0x40, 0x4 ;  /* 0x000000000004789c */ /* 0x000fe40003f6e870 */
[----:B---3--:R-:W-:-:S04]  /*0400*/  UISETP.NE.U32.AND UP1, UPT, UR4, URZ, UPT ;  /* 0x000000ff0400728c */ /* 0x008fc8000bf25070 */
[----:B------:R-:W-:-:S04]  /*0410*/  UISETP.NE.AND.EX UP1, UPT, UR5, URZ, UPT, UP1 ;  /* 0x000000ff0500728c */ /* 0x000fc8000bf25310 */
[----:B------:R-:W-:-:S04]  /*0420*/  UISETP.EQ.OR.EX UP4, UPT, UR7, URZ, !UP1, UP0 ;  /* 0x000000ff0700728c */ /* 0x000fc8000cf82700 */
[----:B------:R-:W-:-:S05]  /*0430*/  UP2UR UR44, UPR, URZ, 0x10 ;  /* 0x00000010ff2c7883 */ /* 0x000fca0008000000 */
[----:B------:R-:W-:Y:S07]  /*0440*/  BRA.U !UP4, `(.L_x_8) ;  /* 0x000000010c147547 */ /* 0x000fee000b800000 */
[----:B------:R-:W-:Y:S01]  /*0450*/  PLOP3.LUT P1, PT, PT, PT, UP2, 0x80, 0x8 ;  /* 0x000000000008781c */ /* 0x000fe20003f2f028 */
[----:B------:R-:W-:-:S12]  /*0460*/  UPLOP3.LUT UP3, UPT, UPT, UPT, UP1, 0x40, 0x4 ;  /* 0x000000000004789c */ /* 0x000fd80003f6e810 */
[----:B-----5:R-:W-:-:S13]  /*0470*/  @!P1 FSETP.EQ.AND P0, PT, R125, RZ, PT ;  /* 0x000000ff7d00920b */ /* 0x020fda0003f02000 */
[----:B------:R-:W-:Y:S01]  /*0480*/  @!P1 VOTEU.ANY UP0, P0 ;  /* 0x0000000000ff9886 */ /* 0x000fe20000000100 */
[----:B------:R-:W-:-:S11]  /*0490*/  @!UP2 UPLOP3.LUT UP3, UPT, UPT, UPT, UP0, 0x80, 0x8 ;  /* 0x000000000008a89c */ /* 0x000fd60003f6f000 */
.L_x_8:
[----:B-1----:R-:W1:Y:S01]  /*04a0*/  SHFL.IDX PT, R2, R185, RZ, 0x1f ;  /* 0x00001fffb9027589 */ /* 0x002e6200000e0000 */
[----:B------:R-:W-:-:S04]  /*04b0*/  UISETP.NE.AND UP0, UPT, UR8, 0x2, UPT ;  /* 0x000000020800788c */ /* 0x000fc8000bf05270 */
[----:B------:R-:W-:Y:S01]  /*04c0*/  USEL UR13, URZ, 0x1, UP0 ;  /* 0x00000001ff0d7887 */ /* 0x000fe20008000000 */
[----:B-1----:R-:W-:-:S13]  /*04d0*/  ISETP.NE.AND P0, PT, R2, RZ, PT ;  /* 0x000000ff0200720c */ /* 0x002fda0003f05270 */
[----:B------:R-:W-:Y:S05]  /*04e0*/  @P0 BRA `(.L_x_9) ;  /* 0x0000000000bc0947 */ /* 0x000fea0003800000 */
[----:B------:R-:W-:Y:S01]  /*04f0*/  ELECT P0, URZ, PT ;  /* 0x0000000000ff782f */ /* 0x000fe20003800000 */
[----:B------:R-:W-:-:S12]  /*0500*/  BSSY.RECONVERGENT B0, `(.L_x_9) ;  /* 0x000002d000007945 */ /* 0x000fd80003800200 */
[----:B------:R-:W-:Y:S05]  /*0510*/  @!P0 BRA `(.L_x_10) ;  /* 0x0000000000ac8947 */ /* 0x000fea0003800000 */
[----:B------:R-:W1:Y:S01]  /*0520*/  S2UR UR5, SR_CgaCtaId ;  /* 0x00000000000579c3 */ /* 0x000e620000008800 */
[----:B------:R-:W-:Y:S01]  /*0530*/  UMOV UR6, 0x400 ;  /* 0x0000040000067882 */ /* 0x000fe20000000000 */
[----:B------:R-:W-:Y:S01]  /*0540*/  UMOV UR4, 0x1 ;  /* 0x0000000100047882 */ /* 0x000fe20000000000 */
[----:B-1----:R-:W-:Y:S02]  /*0550*/  ULEA UR5, UR5, UR6, 0x18 ;  /* 0x0000000605057291 */ /* 0x002fe4000f8ec0ff */
[----:B------:R-:W-:-:S04]  /*0560*/  UIADD3 UR6, UPT, UPT, -UR4, 0x100000, URZ ;  /* 0x0010000004067890 */ /* 0x000fc8000fffe1ff */
[----:B------:R-:W-:Y:S02]  /*0570*/  USHF.L.U32 UR7, UR6, 0xb, URZ ;  /* 0x0000000b06077899 */ /* 0x000fe400080006ff */
[----:B------:R-:W-:Y:S01]  /*0580*/  USHF.L.U32 UR6, UR6, 0x1, URZ ;  /* 0x0000000106067899 */ /* 0x000fe200080006ff */
[----:B------:R-:W1:Y:S11]  /*0590*/  FENCE.VIEW.ASYNC.S ;  /* 0x00000000000073c6 */ /* 0x000e760000000000 */
[----:B-1----:R1:W3:Y:S01]  /*05a0*/  SYNCS.EXCH.64 URZ, [UR5], UR6 ;  /* 0x0000000605ff75b2 */ /* 0x0022e20008000100 */
[----:B------:R1:W4:Y:S01]  /*05b0*/  SYNCS.EXCH.64 URZ, [UR5+0x88], UR6 ;  /* 0x0000880605ff75b2 */ /* 0x0003220008000100 */
[----:B------:R1:W1:Y:S01]  /*05c0*/  SYNCS.EXCH.64 URZ, [UR5+0x8], UR6 ;  /* 0x0000080605ff75b2 */ /* 0x0002620008000100 */
        /* <DEDUP_REMOVED lines=31> */
[----:B---34-:R-:W-:Y:S01]  /*07c0*/  NOP ;  /* 0x0000000000007918 */ /* 0x018fe20000000000 */
.L_x_10:
[----:B-1----:R-:W-:Y:S05]  /*07d0*/  BSYNC.RECONVERGENT B0 ;  /* 0x0000000000007941 */ /* 0x002fea0003800200 */
.L_x_9:
[----:B------:R-:W1:Y:S01]  /*07e0*/  SHFL.IDX PT, R2, R185, RZ, 0x1f ;  /* 0x00001fffb9027589 */ /* 0x000e6200000e0000 */
[----:B------:R-:W-:Y:S01]  /*07f0*/  NOP ;  /* 0x0000000000007918 */ /* 0x000fe20000000000 */
[----:B-1----:R-:W-:-:S13]  /*0800*/  ISETP.NE.AND P0, PT, R2, 0x1, PT ;  /* 0x000000010200780c */ /* 0x002fda0003f05270 */
[----:B------:R-:W-:Y:S05]  /*0810*/  @P0 BRA `(.L_x_11) ;  /* 0x0000000000400947 */ /* 0x000fea0003800000 */
[----:B------:R-:W1:Y:S01]  /*0820*/  S2UR UR6, SR_CgaCtaId ;  /* 0x00000000000679c3 */ /* 0x000e620000008800 */
[----:B------:R-:W-:Y:S01]  /*0830*/  UMOV UR7, 0x400 ;  /* 0x0000040000077882 */ /* 0x000fe20000000000 */
[----:B------:R-:W-:Y:S01]  /*0840*/  UMOV UR5, 0x20 ;  /* 0x0000002000057882 */ /* 0x000fe20000000000 */
[----:B------:R-:W-:Y:S01]  /*0850*/  UMOV UR4, 0x80 ;  /* 0x0000008000047882 */ /* 0x000fe20000000000 */
[----:B------:R-:W-:-:S04]  /*0860*/  UIADD3 UR10, UPT, UPT, -UR5, 0x100000, URZ ;  /* 0x00100000050a7890 */ /* 0x000fc8000fffe1ff */
[----:B------:R-:W-:Y:S02]  /*0870*/  USHF.L.U32 UR11, UR10, 0xb, URZ ;  /* 0x0000000b0a0b7899 */ /* 0x000fe400080006ff */
[----:B------:R-:W-:Y:S02]  /*0880*/  USHF.L.U32 UR10, UR10, 0x1, URZ ;  /* 0x000000010a0a7899 */ /* 0x000fe400080006ff */
[----:B------:R-:W-:-:S04]  /*0890*/  UIADD3 UR4, UPT, UPT, -UR4, 0x100000, URZ ;  /* 0x0010000004047890 */ /* 0x000fc8000fffe1ff */
[----:B------:R-:W-:Y:S02]  /*08a0*/  USHF.L.U32 UR5, UR4, 0xb, URZ ;  /* 0x0000000b04057899 */ /* 0x000fe400080006ff */
[----:B------:R-:W-:Y:S01]  /*08b0*/  USHF.L.U32 UR4, UR4, 0x1, URZ ;  /* 0x0000000104047899 */ /* 0x000fe200080006ff */
[----:B------:R-:W-:Y:S01]  /*08c0*/  ELECT P0, URZ, PT ;  /* 0x0000000000ff782f */ /* 0x000fe20003800000 */
[----:B-1----:R-:W-:Y:S01]  /*08d0*/  ULEA UR6, UR6, UR7, 0x18 ;  /* 0x0000000706067291 */ /* 0x002fe2000f8ec0ff */
[----:B------:R-:W1:Y:S11]  /*08e0*/  FENCE.VIEW.ASYNC.S ;  /* 0x00000000000073c6 */ /* 0x000e760000000000 */
[----:B-1----:R1:W3:Y:S01]  /*08f0*/  SYNCS.EXCH.64 URZ, [UR6+0x110], UR10 ;  /* 0x0001100a06ff75b2 */ /* 0x0022e20008000100 */
[----:B------:R1:W4:Y:S01]  /*0900*/  SYNCS.EXCH.64 URZ, [UR6+0x118], UR4 ;  /* 0x0001180406ff75b2 */ /* 0x0003220008000100 */
[----:B------:R-:W-:Y:S01]  /*0910*/  NOP ;  /* 0x0000000000007918 */ /* 0x000fe20000000000 */
.L_x_11:
[----:B------:R-:W2:Y:S01]  /*0920*/  SHFL.IDX PT, R2, R185, RZ, 0x1f ;  /* 0x00001fffb9027589 */ /* 0x000ea200000e0000 */
[----:B------:R-:W-:Y:S01]  /*0930*/  NOP ;  /* 0x0000000000007918 */ /* 0x000fe20000000000 */
[----:B--2---:R-:W-:-:S13]  /*0940*/  ISETP.NE.AND P0, PT, R2, 0x3, PT ;  /* 0x000000030200780c */ /* 0x004fda0003f05270 */
[----:B------:R-:W-:Y:S05]  /*0950*/  @P0 BRA `(.L_x_12) ;  /* 0x0000000000300947 */ /* 0x000fea0003800000 */
[----:B-1----:R-:W1:Y:S01]  /*0960*/  S2UR UR5, SR_CgaCtaId ;  /* 0x00000000000579c3 */ /* 0x002e620000008800 */
[----:B------:R-:W-:Y:S01]  /*0970*/  UMOV UR6, 0x400 ;  /* 0x0000040000067882 */ /* 0x000fe20000000000 */
[----:B------:R-:W-:Y:S01]  /*0980*/  UMOV UR4, 0x20 ;  /* 0x0000002000047882 */ /* 0x000fe20000000000 */
[----:B------:R-:W-:Y:S01]  /*0990*/  ELECT P0, URZ, PT ;  /* 0x0000000000ff782f */ /* 0x000fe20003800000 */
[----:B-1----:R-:W-:Y:S02]  /*09a0*/  ULEA UR5, UR5, UR6, 0x18 ;  /* 0x0000000605057291 */ /* 0x002fe4000f8ec0ff */
[----:B------:R-:W-:-:S04]  /*09b0*/  UIADD3 UR6, UPT, UPT, -UR4, 0x100000, URZ ;  /* 0x0010000004067890 */ /* 0x000fc8000fffe1ff */
[----:B------:R-:W-:Y:S02]  /*09c0*/  USHF.L.U32 UR7, UR6, 0xb, URZ ;  /* 0x0000000b06077899 */ /* 0x000fe400080006ff */
[----:B------:R-:W-:Y:S01]  /*09d0*/  USHF.L.U32 UR6, UR6, 0x1, URZ ;  /* 0x0000000106067899 */ /* 0x000fe200080006ff */
[----:B------:R-:W1:Y:S11]  /*09e0*/  FENCE.VIEW.ASYNC.S ;  /* 0x00000000000073c6 */ /* 0x000e760000000000 */
[----:B-1----:R2:W1:Y:S01]  /*09f0*/  SYNCS.EXCH.64 URZ, [UR5+0x120], UR6 ;  /* 0x0001200605ff75b2 */ /* 0x0024620008000100 */
[----:B------:R2:W1:Y:S02]  /*0a00*/  SYNCS.EXCH.64 URZ, [UR5+0x128], UR6 ;  /* 0x0001280605ff75b2 */ /* 0x0004640008000100 */
[----:B--2---:R-:W-:Y:S01]  /*0a10*/  NOP ;  /* 0x0000000000007918 */ /* 0x004fe20000000000 */
.L_x_12:
[----:B------:R-:W2:Y:S01]  /*0a20*/  SHFL.IDX PT, R2, R185, RZ, 0x1f ;  /* 0x00001fffb9027589 */ /* 0x000ea200000e0000 */
[----:B------:R-:W-:Y:S01]  /*0a30*/  NOP ;  /* 0x0000000000007918 */ /* 0x000fe20000000000 */
[----:B--2---:R-:W-:-:S13]  /*0a40*/  ISETP.NE.AND P0, PT, R2, 0x4, PT ;  /* 0x000000040200780c */ /* 0x004fda0003f05270 */
[----:B------:R-:W-:Y:S05]  /*0a50*/  @P0 BRA `(.L_x_13) ;  /* 0x00000000004c0947 */ /* 0x000fea0003800000 */
[----:B-1----:R-:W1:Y:S01]  /*0a60*/  S2UR UR5, SR_CgaCtaId ;  /* 0x00000000000579c3 */ /* 0x002e620000008800 */
[----:B------:R-:W-:Y:S01]  /*0a70*/  UMOV UR7, 0xe0 ;  /* 0x000000e000077882 */ /* 0x000fe20000000000 */
[----:B------:R-:W-:Y:S01]  /*0a80*/  UMOV UR6, 0x400 ;  /* 0x0000040000067882 */ /* 0x000fe20000000000 */
[----:B------:R-:W-:Y:S01]  /*0a90*/  USEL UR7, UR7, 0x100, UP3 ;  /* 0x0000010007077887 */ /* 0x000fe20009800000 */
[----:B------:R-:W-:Y:S01]  /*0aa0*/  UMOV UR4, 0x1 ;  /* 0x0000000100047882 */ /* 0x000fe20000000000 */
[----:B------:R-:W-:Y:S01]  /*0ab0*/  ELECT P0, URZ, PT ;  /* 0x0000000000ff782f */ /* 0x000fe20003800000 */
[----:B------:R-:W-:-:S04]  /*0ac0*/  UIADD3 UR10, UPT, UPT, -UR4, 0x100000, URZ ;  /* 0x00100000040a7890 */ /* 0x000fc8000fffe1ff */
[----:B------:R-:W-:Y:S02]  /*0ad0*/  USHF.L.U32 UR11, UR10, 0xb, URZ ;  /* 0x0000000b0a0b7899 */ /* 0x000fe400080006ff */
[----:B------:R-:W-:Y:S02]  /*0ae0*/  USHF.L.U32 UR10, UR10, 0x1, URZ ;  /* 0x000000010a0a7899 */ /* 0x000fe400080006ff */
[----:B-1----:R-:W-:Y:S02]  /*0af0*/  ULEA UR5, UR5, UR6, 0x18 ;  /* 0x0000000605057291 */ /* 0x002fe4000f8ec0ff */
[----:B------:R-:W-:-:S04]  /*0b00*/  UIADD3 UR6, UPT, UPT, -UR7, 0x100000, URZ ;  /* 0x0010000007067890 */ /* 0x000fc8000fffe1ff */
[----:B------:R-:W-:Y:S02]  /*0b10*/  USHF.L.U32 UR7, UR6, 0xb, URZ ;  /* 0x0000000b06077899 */ /* 0x000fe400080006ff */
[----:B------:R-:W-:Y:S01]  /*0b20*/  USHF.L.U32 UR6, UR6, 0x1, URZ ;  /* 0x0000000106067899 */ /* 0x000fe200080006ff */
[----:B------:R-:W1:Y:S03]  /*0b30*/  FENCE.VIEW.ASYNC.S ;  /* 0x00000000000073c6 */ /* 0x000e660000000000 */
[----:B-1----:R2:W1:Y:S08]  /*0b40*/  SYNCS.EXCH.64 URZ, [UR5+0x130], UR10 ;  /* 0x0001300a05ff75b2 */ /* 0x0024700008000100 */
[----:B------:R2:W1:Y:S01]  /*0b50*/  SYNCS.EXCH.64 URZ, [UR5+0x140], UR6 ;  /* 0x0001400605ff75b2 */ /* 0x0004620008000100 */
[----:B------:R2:W1:Y:S01]  /*0b60*/  SYNCS.EXCH.64 URZ, [UR5+0x138], UR10 ;  /* 0x0001380a05ff75b2 */ /* 0x0004620008000100 */
[----:B------:R2:W1:Y:S02]  /*0b70*/  SYNCS.EXCH.64 URZ, [UR5+0x148], UR6 ;  /* 0x0001480605ff75b2 */ /* 0x0004640008000100 */
[----:B--2---:R-:W-:Y:S01]  /*0b80*/  NOP ;  /* 0x0000000000007918 */ /* 0x004fe20000000000 */
.L_x_13:
[----:B------:R-:W2:Y:S01]  /*0b90*/  SHFL.IDX PT, R2, R185, RZ, 0x1f ;  /* 0x00001fffb9027589 */ /* 0x000ea200000e0000 */
[----:B------:R-:W-:Y:S01]  /*0ba0*/  NOP ;  /* 0x0000000000007918 */ /* 0x000fe20000000000 */
[----:B--2---:R-:W-:-:S13]  /*0bb0*/  ISETP.NE.AND P0, PT, R2, 0x5, PT ;  /* 0x000000050200780c */ /* 0x004fda0003f05270 */
[----:B------:R-:W-:Y:S05]  /*0bc0*/  @P0 BRA `(.L_x_14) ;  /* 0x0000000000580947 */ /* 0x000fea0003800000 */
[----:B-1----:R-:W1:Y:S01]  /*0bd0*/  S2UR UR6, SR_CgaCtaId ;  /* 0x00000000000679c3 */ /* 0x002e620000008800 */
        /* <DEDUP_REMOVED lines=12> */
[----:B-1----:R2:W1:Y:S01]  /*0ca0*/  SYNCS.EXCH.64 URZ, [UR6+0x150], UR10 ;  /* 0x0001500a06ff75b2 */ /* 0x0024620008000100 */
[----:B------:R2:W1:Y:S01]  /*0cb0*/  SYNCS.EXCH.64 URZ, [UR6+0x170], UR4 ;  /* 0x0001700406ff75b2 */ /* 0x0004620008000100 */
[----:B------:R2:W1:Y:S01]  /*0cc0*/  SYNCS.EXCH.64 URZ, [UR6+0x158], UR10 ;  /* 0x0001580a06ff75b2 */ /* 0x0004620008000100 */
[----:B------:R2:W1:Y:S01]  /*0cd0*/  SYNCS.EXCH.64 URZ, [UR6+0x178], UR4 ;  /* 0x0001780406ff75b2 */ /* 0x0004620008000100 */
[----:B------:R2:W1:Y:S01]  /*0ce0*/  SYNCS.EXCH.64 URZ, [UR6+0x160], UR10 ;  /* 0x0001600a06ff75b2 */ /* 0x0004620008000100 */
[----:B------:R2:W1:Y:S01]  /*0cf0*/  SYNCS.EXCH.64 URZ, [UR6+0x180], UR4 ;  /* 0x0001800406ff75b2 */ /* 0x0004620008000100 */
[----:B------:R2:W1:Y:S01]  /*0d00*/  SYNCS.EXCH.64 URZ, [UR6+0x168], UR10 ;  /* 0x0001680a06ff75b2 */ /* 0x0004620008000100 */
[----:B------:R2:W1:Y:S02]  /*0d10*/  SYNCS.EXCH.64 URZ, [UR6+0x188], UR4 ;  /* 0x0001880406ff75b2 */ /* 0x0004640008000100 */
[----:B--2---:R-:W-:Y:S01]  /*0d20*/  NOP ;  /* 0x0000000000007918 */ /* 0x004fe20000000000 */
.L_x_14:
        /* <DEDUP_REMOVED lines=14> */
[----:B------:R2:W1:Y:S01]  /*0e10*/  SYNCS.EXCH.64 URZ, [UR5+0x1a0], UR6 ;  /* 0x0001a00605ff75b2 */ /* 0x0004620008000100 */
[----:B------:R2:W1:Y:S01]  /*0e20*/  SYNCS.EXCH.64 URZ, [UR5+0x198], UR6 ;  /* 0x0001980605ff75b2 */ /* 0x0004620008000100 */
[----:B------:R2:W1:Y:S02]  /*0e30*/  SYNCS.EXCH.64 URZ, [UR5+0x1a8], UR6 ;  /* 0x0001a80605ff75b2 */ /* 0x0004640008000100 */
[----:B--2---:R-:W-:Y:S01]  /*0e40*/  NOP ;  /* 0x0000000000007918 */ /* 0x004fe20000000000 */
.L_x_15:
[----:B-1----:R-:W1:Y:S01]  /*0e50*/  S2UR UR5, SR_CTAID.X ;  /* 0x00000000000579c3 */ /* 0x002e620000002500 */
[----:B------:R-:W-:-:S05]  /*0e60*/  CS2R.32 R181, SR_CgaSize ;  /* 0x0000000000b57805 */ /* 0x000fca0000008a00 */
[----:B------:R-:W-:-:S05]  /*0e70*/  IMAD R181, R181, -0xa0, RZ ;  /* 0xffffff60b5b57824 */ /* 0x000fca00078e02ff */
[----:B------:R-:W-:-:S14]  /*0e80*/  R2UR UR7, R181 ;  /* 0x00000000b50772ca */ /* 0x000fdc00000e0000 */
[----:B------:R-:W2:Y:S01]  /*0e90*/  LDCU UR7, c[0x0][UR7+0x2b0] ;  /* 0x00005600070777ac */ /* 0x000ea20008000800 */
[----:B------:R-:W-:Y:S01]  /*0ea0*/  NOP ;  /* 0x0000000000007918 */ /* 0x000fe20000000000 */
[----:B------:R-:W-:-:S05]  /*0eb0*/  CS2R.32 R181, SR_CgaSize ;  /* 0x0000000000b57805 */ /* 0x000fca0000008a00 */
[----:B------:R-:W-:-:S05]  /*0ec0*/  IMAD R181, R181, -0xa0, RZ ;  /* 0xffffff60b5b57824 */ /* 0x000fca00078e02ff */
[----:B------:R-:W-:-:S14]  /*0ed0*/  R2UR UR6, R181 ;  /* 0x00000000b50672ca */ /* 0x000fdc00000e0000 */
[----:B------:R-:W3:Y:S01]  /*0ee0*/  LDCU UR6, c[0x0][UR6+0x2b4] ;  /* 0x00005680060677ac */ /* 0x000ee20008000800 */
[----:B------:R-:W4:Y:S08]  /*0ef0*/  S2UR UR4, SR_CTAID.Y ;  /* 0x00000000000479c3 */ /* 0x000f300000002600 */
[----:B------:R-:W3:Y:S01]  /*0f00*/  LDC R9, c[0x0][0xb24] ;  /* 0x0002c900ff097b82 */ /* 0x000ee20000000800 */
[----:B-1----:R-:W-:-:S02]  /*0f10*/  I2FP.F32.U32 R5, UR5 ;  /* 0x0000000500057c45 */ /* 0x002fc40008201000 */
[----:B------:R-:W-:-:S05]  /*0f20*/  CS2R.32 R3, SR_CgaSize ;  /* 0x0000000000037805 */ /* 0x000fca0000008a00 */
[----:B------:R-:W-:-:S06]  /*0f30*/  IMAD R3, R3, -0xa0, RZ ;  /* 0xffffff6003037824 */ /* 0x000fcc00078e02ff */
[----:B------:R-:W1:Y:S01]  /*0f40*/  LDC R3, c[0x0][R3+0x2a0] ;  /* 0x0000a80003037b82 */ /* 0x000e620000000800 */
[----:B------:R-:W-:Y:S01]  /*0f50*/  MOV R181, UR5 ;  /* 0x0000000500b57c02 */ /* 0x000fe20008000f00 */
[----:B--2---:R-:W-:Y:S01]  /*0f60*/  FMUL R5, R5, UR7 ;  /* 0x0000000705057c20 */ /* 0x004fe20008400000 */
[----:B----4-:R-:W-:Y:S02]  /*0f70*/  I2FP.F32.U32 R4, UR4 ;  /* 0x0000000400047c45 */ /* 0x010fe40008201000 */
[----:B------:R-:W-:-:S05]  /*0f80*/  CS2R.32 R2, SR_CgaSize ;  /* 0x0000000000027805 */ /* 0x000fca0000008a00 */
[----:B------:R-:W-:-:S06]  /*0f90*/  IMAD R2, R2, -0xa0, RZ ;  /* 0xffffff6002027824 */ /* 0x000fcc00078e02ff */
[----:B------:R-:W2:Y:S01]  /*0fa0*/  LDC R2, c[0x0][R2+0x2a4] ;  /* 0x0000a90002027b82 */ /* 0x000ea20000000800 */
[----:B------:R-:W4:Y:S01]  /*0fb0*/  F2I.U32.TRUNC.NTZ R178, R5 ;  /* 0x0000000500b27305 */ /* 0x000f22000020f000 */
[----:B------:R-:W-:Y:S01]  /*0fc0*/  MOV R179, UR4 ;  /* 0x0000000400b37c02 */ /* 0x000fe20008000f00 */
[----:B---3--:R-:W-:-:S05]  /*0fd0*/  FMUL R4, R4, UR6 ;  /* 0x0000000604047c20 */ /* 0x008fca0008400000 */
[----:B------:R-:W-:Y:S01]  /*0fe0*/  BAR.SYNC.DEFER_BLOCKING 0x0 ;  /* 0x0000000000007b1d */ /* 0x000fe20000010000 */
[----:B------:R-:W-:-:S05]  /*0ff0*/  ISETP.GE.AND P0, PT, R9, 0x1, PT ;  /* 0x000000010900780c */ /* 0x000fca0003f06270 */
[----:B------:R-:W3:Y:S02]  /*1000*/  F2I.U32.TRUNC.NTZ R167, R4 ;  /* 0x0000000400a77305 */ /* 0x000ee4000020f000 */
[----:B------:R-:W2:Y:S01]  /*1010*/  S2UR UR36, SR_CTAID.Z ;  /* 0x00000000002479c3 */ /* 0x000ea20000002700 */
[----:B----4-:R-:W-:-:S05]  /*1020*/  IADD3 R178, PT, PT, -R178, RZ, RZ ;  /* 0x000000ffb2b27210 */ /* 0x010fca0007ffe1ff */
[----:B-1----:R-:W-:Y:S01]  /*1030*/  IMAD R178, R3, R178, UR5 ;  /* 0x0000000503b27e24 */ /* 0x002fe2000f8e02b2 */
[----:B---3--:R-:W-:-:S05]  /*1040*/  IADD3 R167, PT, PT, -R167, RZ, RZ ;  /* 0x000000ffa7a77210 */ /* 0x008fca0007ffe1ff */
[----:B--2---:R-:W-:Y:S01]  /*1050*/  IMAD R167, R2, R167, UR4 ;  /* 0x0000000402a77e24 */ /* 0x004fe2000f8e02a7 */
[----:B------:R-:W-:Y:S06]  /*1060*/  @!P0 BRA `(.L_x_16) ;  /* 0x0000000000b88947 */ /* 0x000fec0003800000 */
[----:B------:R-:W1:Y:S01]  /*1070*/  LDC.64 R4, c[0x0][0xb18] ;  /* 0x0002c600ff047b82 */ /* 0x000e620000000a00 */
[----:B------:R-:W-:-:S07]  /*1080*/  ISETP.NE.AND P0, PT, R9, 0x1, PT ;  /* 0x000000010900780c */ /* 0x000fce0003f05270 */
[----:B------:R-:W2:Y:S08]  /*1090*/  LDC R10, c[0x0][0xb0c] ;  /* 0x0002c300ff0a7b82 */ /* 0x000eb00000000800 */
[----:B------:R-:W3:Y:S08]  /*10a0*/  LDC R11, c[0x0][0x370] ;  /* 0x0000dc00ff0b7b82 */ /* 0x000ef00000000800 */
[----:B------:R-:W4:Y:S01]  /*10b0*/  LDC R12, c[0x0][0x374] ;  /* 0x0000dd00ff0c7b82 */ /* 0x000f220000000800 */
[----:B-1----:R-:W-:-:S07]  /*10c0*/  ISETP.NE.AND P1, PT, R4, 0x1, PT ;  /* 0x000000010400780c */ /* 0x002fce0003f25270 */
[----:B------:R-:W3:Y:S01]  /*10d0*/  LDC.64 R6, c[0x0][0xb10] ;  /* 0x0002c400ff067b82 */ /* 0x000ee20000000a00 */
[----:B--2---:R-:W-:-:S07]  /*10e0*/  ISETP.NE.AND P2, PT, R10, 0x1, PT ;  /* 0x000000010a00780c */ /* 0x004fce0003f45270 */
[----:B------:R-:W1:Y:S08]  /*10f0*/  LDC R8, c[0x0][0xb20] ;  /* 0x0002c800ff087b82 */ /* 0x000e700000000800 */
[----:B------:R-:W2:Y:S01]  /*1100*/  LDC.64 R2, c[0x0][0xb28] ;  /* 0x0002ca00ff027b82 */ /* 0x000ea20000000a00 */
[----:B----4-:R-:W-:-:S04]  /*1110*/  IMAD.HI.U32 R13, R12, R5, RZ ;  /* 0x000000050c0d7227 */ /* 0x010fc800078e00ff */
[----:B------:R-:W-:-:S04]  /*1120*/  IMAD.HI.U32 R5, R179, R5, RZ ;  /* 0x00000005b3057227 */ /* 0x000fc800078e00ff */
[----:B---3--:R-:W-:-:S04]  /*1130*/  IMAD.HI.U32 R14, R11, R6, RZ ;  /* 0x000000060b0e7227 */ /* 0x008fc800078e00ff */
[----:B------:R-:W-:Y:S01]  /*1140*/  IMAD.HI.U32 R16, R181, R6, RZ ;  /* 0x00000006b5107227 */ /* 0x000fe200078e00ff */
[-C--:B------:R-:W-:Y:S02]  /*1150*/  @P2 SHF.R.U32.HI R11, RZ, R7.reuse, R14 ;  /* 0x00000007ff0b2219 */ /* 0x080fe4000001160e */
[-C--:B-1----:R-:W-:Y:S02]  /*1160*/  @P1 SHF.R.U32.HI R12, RZ, R8.reuse, R13 ;  /* 0x00000008ff0c1219 */ /* 0x082fe4000001160d */
[----:B------:R-:W-:Y:S02]  /*1170*/  SHF.R.U32.HI R8, RZ, R8, R5 ;  /* 0x00000008ff087219 */ /* 0x000fe40000011605 */
[----:B------:R-:W-:Y:S02]  /*1180*/  SHF.R.U32.HI R16, RZ, R7, R16 ;  /* 0x00000007ff107219 */ /* 0x000fe40000011610 */
[----:B------:R-:W-:Y:S01]  /*1190*/  SEL R5, R179, R8, !P1 ;  /* 0x00000008b3057207 */ /* 0x000fe20004800000 */
[----:B--2---:R-:W-:Y:S01]  /*11a0*/  IMAD.HI.U32 R14, R12, R2, RZ ;  /* 0x000000020c0e7227 */ /* 0x004fe200078e00ff */
[----:B------:R-:W-:-:S03]  /*11b0*/  SEL R7, R181, R16, !P2 ;  /* 0x00000010b5077207 */ /* 0x000fc60005000000 */
[----:B------:R-:W-:Y:S01]  /*11c0*/  IMAD.HI.U32 R6, R11, R2, RZ ;  /* 0x000000020b067227 */ /* 0x000fe200078e00ff */
[----:B------:R-:W-:-:S04]  /*11d0*/  @P0 SHF.R.U32.HI R12, RZ, R3, R14 ;  /* 0x00000003ff0c0219 */ /* 0x000fc8000001160e */
[----:B------:R-:W-:Y:S01]  /*11e0*/  @P0 SHF.R.U32.HI R11, RZ, R3, R6 ;  /* 0x00000003ff0b0219 */ /* 0x000fe20000011606 */
[----:B------:R-:W-:-:S04]  /*11f0*/  IMAD R12, R12, R9, RZ ;  /* 0x000000090c0c7224 */ /* 0x000fc800078e02ff */
[----:B------:R-:W-:Y:S01]  /*1200*/  IMAD R6, R11, R9, RZ ;  /* 0x000000090b067224 */ /* 0x000fe200078e02ff */
[----:B------:R-:W-:-:S04]  /*1210*/  ISETP.GE.AND P1, PT, R5, R12, PT ;  /* 0x0000000c0500720c */ /* 0x000fc80003f26270 */
[----:B------:R-:W-:Y:S01]  /*1220*/  ISETP.GE.OR P1, PT, R7, R6, P1 ;  /* 0x000000060700720c */ /* 0x000fe20000f26670 */
[----:B------:R-:W-:-:S05]  /*1230*/  IMAD.HI.U32 R6, R5, R2, RZ ;  /* 0x0000000205067227 */ /* 0x000fca00078e00ff */
[----:B------:R-:W-:-:S04]  /*1240*/  SHF.R.U32.HI R6, RZ, R3, R6 ;  /* 0x00000003ff067219 */ /* 0x000fc80000011606 */
[----:B------:R-:W-:-:S03]  /*1250*/  SEL R6, R5, R6, !P0 ;  /* 0x0000000605067207 */ /* 0x000fc60004000000 */
[----:B------:R-:W-:Y:S01]  /*1260*/  @!P1 IMAD.HI.U32 R8, R7, R2, RZ ;  /* 0x0000000207089227 */ /* 0x000fe200078e00ff */
[----:B------:R-:W-:-:S04]  /*1270*/  IADD3 R2, PT, PT, -R6, RZ, RZ ;  /* 0x000000ff06027210 */ /* 0x000fc80007ffe1ff */
[----:B------:R-:W-:Y:S01]  /*1280*/  @!P1 SHF.R.U32.HI R8, RZ, R3, R8 ;  /* 0x00000003ff089219 */ /* 0x000fe20000011608 */
[----:B------:R-:W-:-:S03]  /*1290*/  IMAD R2, R9, R2, R5 ;  /* 0x0000000209027224 */ /* 0x000fc600078e0205 */
[----:B------:R-:W-:Y:S02]  /*12a0*/  @!P1 SEL R3, R7, R8, !P0 ;  /* 0x0000000807039207 */ /* 0x000fe40004000000 */
[----:B------:R-:W-:-:S03]  /*12b0*/  IADD3 R8, PT, PT, -R5, RZ, RZ ;  /* 0x000000ff05087210 */ /* 0x000fc60007ffe1ff */
[--C-:B------:R-:W-:Y:S02]  /*12c0*/  @!P1 IMAD.IADD R6, R6, 0x1, -R3.reuse ;  /* 0x0000000106069824 */ /* 0x100fe400078e0a03 */
[----:B------:R-:W-:Y:S01]  /*12d0*/  @!P1 IMAD R3, R2, R11, R3 ;  /* 0x0000000b02039224 */ /* 0x000fe200078e0203 */
[----:B------:R-:W-:Y:S01]  /*12e0*/  IADD3 R2, PT, PT, -R7, RZ, RZ ;  /* 0x000000ff07027210 */ /* 0x000fe20007ffe1ff */
[----:B------:R-:W-:Y:S02]  /*12f0*/  @!P1 IMAD R5, R6, R9, R7 ;  /* 0x0000000906059224 */ /* 0x000fe400078e0207 */
[----:B------:R-:W-:Y:S02]  /*1300*/  IMAD R8, R4, R8, R179 ;  /* 0x0000000804087224 */ /* 0x000fe400078e02b3 */
[----:B------:R-:W-:Y:S02]  /*1310*/  @!P1 IMAD.MOV.U32 R7, RZ, RZ, R3 ;  /* 0x000000ffff079224 */ /* 0x000fe400078e0003 */
[----:B------:R-:W-:-:S02]  /*1320*/  IMAD R2, R10, R2, R181 ;  /* 0x000000020a027224 */ /* 0x000fc400078e02b5 */
[----:B------:R-:W-:Y:S02]  /*1330*/  IMAD R179, R5, R4, R8 ;  /* 0x0000000405b37224 */ /* 0x000fe400078e0208 */
[----:B------:R-:W-:Y:S02]  /*1340*/  IMAD R181, R7, R10, R2 ;  /* 0x0000000a07b57224 */ /* 0x000fe400078e0202 */
.L_x_16:
[----:B------:R-:W1:Y:S01]  /*1350*/  LDCU UR4, c[0x0][0xb30] ;  /* 0x00016600ff0477ac */ /* 0x000e620008000800 */
[----:B------:R-:W2:Y:S08]  /*1360*/  S2UR UR37, SR_CgaCtaId ;  /* 0x00000000002579c3 */ /* 0x000eb00000008800 */
[----:B------:R-:W3:Y:S01]  /*1370*/  LDC R72, c[0x0][0xb24] ;  /* 0x0002c900ff487b82 */ /* 0x000ee20000000800 */
[----:B-1----:R-:W-:-:S09]  /*1380*/  UISETP.NE.AND UP0, UPT, UR4, 0x1, UPT ;  /* 0x000000010400788c */ /* 0x002fd2000bf05270 */
[----:B--2---:R-:W-:Y:S05]  /*1390*/  BRA.U UP0, `(.L_x_17) ;  /* 0x0000000100407547 */ /* 0x004fea000b800000 */
[----:B------:R-:W1:Y:S08]  /*13a0*/  LDC.64 R4, c[0x0][0xb10] ;  /* 0x0002c400ff047b82 */ /* 0x000e700000000a00 */
[----:B------:R-:W2:Y:S08]  /*13b0*/  LDC.64 R2, c[0x0][0xb18] ;  /* 0x0002c600ff027b82 */ /* 0x000eb00000000a00 */
[----:B------:R-:W4:Y:S08]  /*13c0*/  LDC R6, c[0x0][0xb20] ;  /* 0x0002c800ff067b82 */ /* 0x000f300000000800 */
[----:B------:R-:W3:Y:S01]  /*13d0*/  LDC R8, c[0x0][0xb0c] ;  /* 0x0002c300ff087b82 */ /* 0x000ee20000000800 */
[----:B-1----:R-:W-:-:S05]  /*13e0*/  IMAD.HI.U32 R4, R181, R4, RZ ;  /* 0x00000004b5047227 */ /* 0x002fca00078e00ff */
[----:B------:R-:W-:Y:S01]  /*13f0*/  SHF.R.U32.HI R4, RZ, R5, R4 ;  /* 0x00000005ff047219 */ /* 0x000fe20000011604 */
[----:B--2---:R-:W-:Y:S01]  /*1400*/  IMAD.HI.U32 R3, R179, R3, RZ ;  /* 0x00000003b3037227 */ /* 0x004fe200078e00ff */
[----:B------:R-:W-:-:S04]  /*1410*/  ISETP.NE.AND P0, PT, R2, 0x1, PT ;  /* 0x000000010200780c */ /* 0x000fc80003f05270 */
[----:B----4-:R-:W-:-:S04]  /*1420*/  SHF.R.U32.HI R6, RZ, R6, R3 ;  /* 0x00000006ff067219 */ /* 0x010fc80000011603 */
[----:B------:R-:W-:Y:S02]  /*1430*/  SEL R3, R179, R6, !P0 ;  /* 0x00000006b3037207 */ /* 0x000fe40004000000 */
[----:B---3--:R-:W-:-:S04]  /*1440*/  ISETP.NE.AND P1, PT, R8, 0x1, PT ;  /* 0x000000010800780c */ /* 0x008fc80003f25270 */
[----:B------:R-:W-:-:S05]  /*1450*/  SEL R4, R181, R4, !P1 ;  /* 0x00000004b5047207 */ /* 0x000fca0004800000 */
[----:B------:R-:W-:Y:S02]  /*1460*/  IMAD.IADD R5, R3, 0x1, -R4 ;  /* 0x0000000103057824 */ /* 0x000fe400078e0a04 */
[----:B------:R-:W-:Y:S02]  /*1470*/  IMAD.IADD R3, R4, 0x1, -R3 ;  /* 0x0000000104037824 */ /* 0x000fe400078e0a03 */
[----:B------:R-:W-:Y:S02]  /*1480*/  IMAD R181, R5, R8, R181 ;  /* 0x0000000805b57224 */ /* 0x000fe400078e02b5 */
[----:B------:R-:W-:-:S07]  /*1490*/  IMAD R179, R3, R2, R179 ;  /* 0x0000000203b37224 */ /* 0x000fce00078e02b3 */
.L_x_17:
[----:B------:R-:W-:Y:S01]  /*14a0*/  BAR.SYNC.DEFER_BLOCKING 0x0 ;  /* 0x0000000000007b1d */ /* 0x000fe20000010000 */
[----:B------:R-:W-:Y:S01]  /*14b0*/  UISETP.NE.AND UP0, UPT, UR8, 0x2, UPT ;  /* 0x000000020800788c */ /* 0x000fe2000bf05270 */
[----:B------:R-:W-:Y:S02]  /*14c0*/  ISETP.NE.OR P5, PT, R0, 0x2, !P5 ;  /* 0x000000020000780c */ /* 0x000fe40006fa5670 */
[----:B------:R-:W-:-:S06]  /*14d0*/  LOP3.LUT R2, R182, 0x1f, RZ, 0xc0, !PT ;  /* 0x0000001fb6027812 */ /* 0x000fcc00078ec0ff */
[----:B------:R-:W-:Y:S05]  /*14e0*/  BRA.U UP0, `(.L_x_18) ;  /* 0x00000019002c7547 */ /* 0x000fea000b800000 */
[----:B------:R-:W1:Y:S01]  /*14f0*/  LDCU UR13, c[0x0][0x38c] ;  /* 0x00007180ff0d77ac */ /* 0x000e620008000800 */
[----:B------:R-:W2:Y:S01]  /*1500*/  LDC R9, c[0x0][0x370] ;  /* 0x0000dc00ff097b82 */ /* 0x000ea20000000800 */
[----:B------:R-:W-:Y:S01]  /*1510*/  HFMA2 R14, -RZ, RZ, 0, 0 ;  /* 0x00000000ff0e7431 */ /* 0x000fe200000001ff */
[----:B------:R-:W-:Y:S01]  /*1520*/  ISETP.EQ.OR P4, PT, R2, RZ, P5 ;  /* 0x000000ff0200720c */ /* 0x000fe20002f82670 */
[----:B------:R-:W-:Y:S01]  /*1530*/  IMAD.MOV.U32 R15, RZ, RZ, 0x1 ;  /* 0x00000001ff0f7424 */ /* 0x000fe200078e00ff */
[----:B------:R-:W-:Y:S01]  /*1540*/  CS2R R12, SRZ ;  /* 0x00000000000c7805 */ /* 0x000fe2000001ff00 */
[----:B------:R-:W-:Y:S01]  /*1550*/  IMAD.MOV.U32 R10, RZ, RZ, 0x1 ;  /* 0x00000001ff0a7424 */ /* 0x000fe200078e00ff */
[----:B------:R-:W4:Y:S02]  /*1560*/  LDCU.64 UR22, c[0x0][0x348] ;  /* 0x00006900ff1677ac */ /* 0x000f240008000a00 */
[----:B------:R-:W2:Y:S01]  /*1570*/  LDC R0, c[0x0][0x374] ;  /* 0x0000dd00ff007b82 */ /* 0x000ea20000000800 */
[----:B------:R-:W-:Y:S01]  /*1580*/  UMOV UR6, URZ ;  /* 0x000000ff00067c82 */ /* 0x000fe20008000000 */
[----:B-1----:R-:W-:-:S04]  /*1590*/  UIADD3 UR5, UPT, UPT, UR13, 0x3f, URZ ;  /* 0x0000003f0d057890 */ /* 0x002fc8000fffe0ff */
[----:B------:R-:W-:-:S04]  /*15a0*/  USHF.R.S32.HI UR4, URZ, 0x1f, UR5 ;  /* 0x0000001fff047899 */ /* 0x000fc80008011405 */
[----:B------:R-:W-:-:S04]  /*15b0*/  ULEA.HI UR4, UR4, UR5, URZ, 0x6 ;  /* 0x0000000504047291 */ /* 0x000fc8000f8f30ff */
[----:B------:R-:W-:Y:S02]  /*15c0*/  USHF.R.S32.HI UR15, URZ, 0x6, UR4 ;  /* 0x00000006ff0f7899 */ /* 0x000fe40008011404 */
[----:B------:R-:W-:Y:S02]  /*15d0*/  UIADD3 UR4, UPT, UPT, UR13, -0x1, URZ ;  /* 0xffffffff0d047890 */ /* 0x000fe4000fffe0ff */
[----:B------:R-:W-:Y:S02]  /*15e0*/  UISETP.LT.U32.AND UP0, UPT, UR15, 0x11, UPT ;  /* 0x000000110f00788c */ /* 0x000fe4000bf01070 */
[----:B------:R-:W-:Y:S02]  /*15f0*/  UISETP.GE.U32.AND UP1, UPT, UR4, -0x7f, UPT ;  /* 0xffffff810400788c */ /* 0x000fe4000bf26070 */
[----:B------:R-:W-:Y:S02]  /*1600*/  USEL UR14, UR15, 0x11, UP0 ;  /* 0x000000110f0e7887 */ /* 0x000fe40008000000 */
[----:B------:R-:W-:-:S02]  /*1610*/  UIADD3 UR13, UPT, UPT, UR13, 0x7e, URZ ;  /* 0x0000007e0d0d7890 */ /* 0x000fc4000fffe0ff */
[----:B------:R-:W-:Y:S02]  /*1620*/  UIADD3 UR5, UPT, UPT, UR14, -0x1, URZ ;  /* 0xffffffff0e057890 */ /* 0x000fe4000fffe0ff */
[----:B------:R-:W-:-:S03]  /*1630*/  UIADD3 UR7, UPT, UPT, UR15, -UR14, URZ ;  /* 0x8000000e0f077290 */ /* 0x000fc6000fffe0ff */
[----:B------:R-:W-:-:S04]  /*1640*/  @UP1 UIADD3 UR5, UPT, UPT, UR14, URZ, URZ ;  /* 0x000000ff0e051290 */ /* 0x000fc8000fffe0ff */
[----:B----4-:R-:W-:-:S12]  /*1650*/  UIADD3 UR5, UPT, UPT, UR5, 0x1, URZ ;  /* 0x0000000105057890 */ /* 0x010fd8000fffe0ff */
.L_x_36:
[----:B------:R-:W-:Y:S01]  /*1660*/  UISETP.NE.AND UP0, UPT, UR37, URZ, UPT ;  /* 0x000000ff2500728c */ /* 0x000fe2000bf05270 */
[----:B------:R-:W1:Y:S08]  /*1670*/  S2UR UR37, SR_CgaCtaId ;  /* 0x00000000002579c3 */ /* 0x000e700000008800 */
[----:B------:R-:W-:Y:S05]  /*1680*/  BRA.U UP0, `(.L_x_19) ;  /* 0x0000000100347547 */ /* 0x000fea000b800000 */
[----:B------:R-:W4:Y:S01]  /*1690*/  S2R R2, SR_CgaCtaId ;  /* 0x0000000000027919 */ /* 0x000f220000008800 */
[----:B------:R-:W-:-:S04]  /*16a0*/  MOV R3, 0x400 ;  /* 0x0000040000037802 */ /* 0x000fc80000000f00 */
[----:B----4-:R-:W-:Y:S02]  /*16b0*/  LEA R3, R2, R3, 0x18 ;  /* 0x0000000302037211 */ /* 0x010fe400078ec0ff */
[----:B------:R-:W-:-:S03]  /*16c0*/  SHF.L.U32 R2, R10, 0x1f, RZ ;  /* 0x0000001f0a027819 */ /* 0x000fc600000006ff */
[----:B------:R-:W-:-:S04]  /*16d0*/  IMAD R3, R12, 0x8, R3 ;  /* 0x000000080c037824 */ /* 0x000fc800078e0203 */
[----:B------:R-:W4:Y:S02]  /*16e0*/  SYNCS.PHASECHK.TRANS64.TRYWAIT P0, [R3+URZ+0x1a0], R2 ;  /* 0x0001a002030075a7 */ /* 0x000f2400080011ff */
[----:B----4-:R-:W-:Y:S05]  /*16f0*/  @!P0 BRA `(.L_x_20) ;  /* 0x000000b800e08947 */ /* 0x010fea0003800000 */
.L_x_302:
[----:B------:R-:W-:Y:S01]  /*1700*/  VIADD R12, R12, 0x1 ;  /* 0x000000010c0c7836 */ /* 0x000fe20000000000 */
[----:B------:R4:W-:Y:S04]  /*1710*/  SYNCS.ARRIVE.TRANS64.A1T0 RZ, [R3+URZ+0x190], RZ ;  /* 0x000190ff03ff79a7 */ /* 0x0009e800081000ff */
[----:B------:R-:W-:-:S04]  /*1720*/  ISETP.NE.AND P0, PT, R12, 0x2, PT ;  /* 0x000000020c00780c */ /* 0x000fc80003f05270 */
[----:B------:R-:W-:Y:S02]  /*1730*/  SEL R12, R12, RZ, P0 ;  /* 0x000000ff0c0c7207 */ /* 0x000fe40000000000 */
[----:B----4-:R-:W-:-:S04]  /*1740*/  SEL R3, RZ, 0x1, P0 ;  /* 0x00000001ff037807 */ /* 0x010fc80000000000 */
[----:B------:R-:W-:-:S07]  /*1750*/  LOP3.LUT R10, R10, R3, RZ, 0x3c, !PT ;  /* 0x000000030a0a7212 */ /* 0x000fce00078e3cff */
.L_x_19:
[----:B------:R-:W-:Y:S01]  /*1760*/  UMOV UR4, 0x400 ;  /* 0x0000040000047882 */ /* 0x000fe20000000000 */
[----:B------:R-:W-:Y:S01]  /*1770*/  SHF.L.U32 R2, R15, 0x1f, RZ ;  /* 0x0000001f0f027819 */ /* 0x000fe200000006ff */
[----:B-1----:R-:W-:Y:S01]  /*1780*/  ULEA UR4, UR37, UR4, 0x18 ;  /* 0x0000000425047291 */ /* 0x002fe2000f8ec0ff */
[----:B------:R-:W-:Y:S01]  /*1790*/  R2UR UR35, R181 ;  /* 0x00000000b52372ca */ /* 0x000fe200000e0000 */
[----:B------:R-:W-:Y:S01]  /*17a0*/  UISETP.GE.U32.AND UP0, UPT, UR13, 0x7f, UPT ;  /* 0x0000007f0d00788c */ /* 0x000fe2000bf06070 */
[----:B------:R-:W-:Y:S01]  /*17b0*/  R2UR UR11, R179 ;  /* 0x00000000b30b72ca */ /* 0x000fe200000e0000 */
[----:B------:R-:W-:Y:S01]  /*17c0*/  ULEA UR8, UR6, UR4, 0x3 ;  /* 0x0000000406087291 */ /* 0x000fe2000f8e18ff */
[----:B------:R-:W-:-:S08]  /*17d0*/  UMOV UR24, URZ ;  /* 0x000000ff00187c82 */ /* 0x000fd00008000000 */
[----:B------:R1:W4:Y:S01]  /*17e0*/  SYNCS.PHASECHK.TRANS64.TRYWAIT P0, [UR8+0x88], R2 ;  /* 0x00008802ff0075a7 */ /* 0x0003220008001108 */
[----:B------:R-:W-:Y:S02]  /*17f0*/  USHF.L.U32 UR35, UR35, 0x7, URZ ;  /* 0x0000000723237899 */ /* 0x000fe400080006ff */
[----:B------:R-:W-:Y:S01]  /*1800*/  USHF.L.U32 UR11, UR11, 0x6, URZ ;  /* 0x000000060b0b7899 */ /* 0x000fe200080006ff */
[----:B------:R-:W-:Y:S11]  /*1810*/  BRA.U !UP0, `(.L_x_21) ;  /* 0x0000000108a87547 */ /* 0x000ff6000b800000 */
[----:B------:R-:W-:Y:S01]  /*1820*/  UMOV UR16, URZ ;  /* 0x000000ff00107c82 */ /* 0x000fe20008000000 */
[----:B------:R-:W-:-:S05]  /*1830*/  UMOV UR17, UR6 ;  /* 0x0000000600117c82 */ /* 0x000fca0008000000 */
.L_x_26:
[----:B-1----:R-:W-:Y:S01]  /*1840*/  ULEA UR33, UR17, UR4, 0x3 ;  /* 0x0000000411217291 */ /* 0x002fe2000f8e18ff */
[----:B----4-:R-:W-:Y:S01]  /*1850*/  @!P5 MOV R3, 0x3000 ;  /* 0x000030000003d802 */ /* 0x010fe20000000f00 */
[----:B----4-:R-:W-:Y:S10]  /*1860*/  @P0 BRA `(.L_x_22) ;  /* 0x00000000000c0947 */ /* 0x010ff40003800000 */
[----:B------:R-:W-:-:S04]  /*1870*/  SHF.L.U32 R5, R15, 0x1f, RZ ;  /* 0x0000001f0f057819 */ /* 0x000fc800000006ff */
[----:B------:R-:W4:Y:S02]  /*1880*/  SYNCS.PHASECHK.TRANS64.TRYWAIT P0, [UR33+0x88], R5 ;  /* 0x00008805ff0075a7 */ /* 0x000f240008001121 */
[----:B----4-:R-:W-:Y:S05]  /*1890*/  @!P0 BRA `(.L_x_23) ;  /* 0x000000b8008c8947 */ /* 0x010fea0003800000 */
.L_x_22:
[----:B------:R4:W-:Y:S01]  /*18a0*/  @!P5 SYNCS.ARRIVE.TRANS64 RZ, [UR33], R3 ;  /* 0x00000003ffffd9a7 */ /* 0x0009e20008000021 */
[----:B------:R-:W-:Y:S04]  /*18b0*/  BSSY.RECONVERGENT B0, `(.L_x_24) ;  /* 0x0000003000007945 */ /* 0x000fe80003800200 */
[----:B------:R-:W-:Y:S05]  /*18c0*/  @P4 BRA `(.L_x_25) ;  /* 0x0000000000044947 */ /* 0x000fea0003800000 */
[----:B------:R-:W-:Y:S05]  /*18d0*/  BPT.TRAP 0x1 ;  /* 0x000000040000795c */ /* 0x000fea0000300000 */
.L_x_25:
[----:B------:R-:W-:Y:S05]  /*18e0*/  BSYNC.RECONVERGENT B0 ;  /* 0x0000000000007941 */ /* 0x000fea0003800200 */
.L_x_24:
[----:B------:R-:W-:Y:S02]  /*18f0*/  UIADD3 UR6, UPT, UPT, UR17, 0x1, URZ ;  /* 0x0000000111067890 */ /* 0x000fe4000fffe0ff */
[----:B------:R-:W-:Y:S02]  /*1900*/  ULEA UR32, UR17, UR4, 0xd ;  /* 0x0000000411207291 */ /* 0x000fe4000f8e68ff */
[----:B------:R-:W-:Y:S02]  /*1910*/  UISETP.NE.AND UP0, UPT, UR6, 0x11, UPT ;  /* 0x000000110600788c */ /* 0x000fe4000bf05270 */
[----:B------:R-:W-:Y:S02]  /*1920*/  UIADD3 UR26, UP1, UPT, UR22, 0x80, URZ ;  /* 0x00000080161a7890 */ /* 0x000fe4000ff3e0ff */
[----:B------:R-:W-:Y:S02]  /*1930*/  USEL UR9, URZ, 0x1, UP0 ;  /* 0x00000001ff097887 */ /* 0x000fe40008000000 */
[----:B------:R-:W-:-:S02]  /*1940*/  USEL UR6, UR6, URZ, UP0 ;  /* 0x000000ff06067287 */ /* 0x000fc40008000000 */
[----:B------:R-:W-:Y:S02]  /*1950*/  UIADD3 UR20, UP0, UPT, UR22, 0x180, URZ ;  /* 0x0000018016147890 */ /* 0x000fe4000ff1e0ff */
[----:B------:R-:W-:Y:S01]  /*1960*/  ULEA UR8, UR6, UR4, 0x3 ;  /* 0x0000000406087291 */ /* 0x000fe2000f8e18ff */
[----:B------:R-:W-:Y:S01]  /*1970*/  LOP3.LUT R15, R15, UR9, RZ, 0x3c, !PT ;  /* 0x000000090f0f7c12 */ /* 0x000fe2000f8e3cff */
[----:B------:R-:W-:Y:S02]  /*1980*/  USHF.L.U32 UR34, UR16, 0x6, URZ ;  /* 0x0000000610227899 */ /* 0x000fe400080006ff */
[----:B------:R-:W-:Y:S01]  /*1990*/  UIADD3.X UR27, UPT, UPT, URZ, UR23, URZ, UP1, !UPT ;  /* 0x00000017ff1b7290 */ /* 0x000fe20008ffe4ff */
[----:B-1----:R-:W-:Y:S01]  /*19a0*/  SHF.L.U32 R2, R15, 0x1f, RZ ;  /* 0x0000001f0f027819 */ /* 0x002fe200000006ff */
[----:B------:R-:W-:Y:S02]  /*19b0*/  UIADD3 UR32, UPT, UPT, UR32, 0x4400, URZ ;  /* 0x0000440020207890 */ /* 0x000fe4000fffe0ff */
[----:B------:R-:W-:Y:S01]  /*19c0*/  UIADD3.X UR21, UPT, UPT, URZ, UR23, URZ, UP0, !UPT ;  /* 0x00000017ff157290 */ /* 0x000fe200087fe4ff */
[----:B------:R1:W1:Y:S01]  /*19d0*/  SYNCS.PHASECHK.TRANS64.TRYWAIT P0, [UR8+0x88], R2 ;  /* 0x00008802ff0075a7 */ /* 0x0002620008001108 */
[----:B------:R-:W-:Y:S01]  /*19e0*/  ULEA UR8, UR17, UR4, 0xc ;  /* 0x0000000411087291 */ /* 0x000fe2000f8e60ff */
[----:B------:R-:W-:Y:S01]  /*19f0*/  UMOV UR18, 0x0 ;  /* 0x0000000000127882 */ /* 0x000fe20000000000 */
[----:B------:R-:W-:-:S02]  /*1a00*/  UMOV UR19, 0x10000000 ;  /* 0x1000000000137882 */ /* 0x000fc40000000000 */
[----:B------:R-:W-:Y:S01]  /*1a10*/  UIADD3 UR8, UPT, UPT, UR8, 0x26400, URZ ;  /* 0x0002640008087890 */ /* 0x000fe2000fffe0ff */
[----:B------:R1:W-:Y:S01]  /*1a20*/  UTMALDG.3D [UR32], [UR26], desc[UR18] ;  /* 0x000012201a0075b4 */ /* 0x0003e20008011000 */
[----:B------:R-:W-:Y:S01]  /*1a30*/  UMOV UR12, UR36 ;  /* 0x00000024000c7c82 */ /* 0x000fe20008000000 */
[----:B------:R-:W-:Y:S01]  /*1a40*/  UMOV UR9, UR33 ;  /* 0x0000002100097c82 */ /* 0x000fe20008000000 */
[----:B------:R-:W-:Y:S01]  /*1a50*/  UMOV UR10, UR34 ;  /* 0x00000022000a7c82 */ /* 0x000fe20008000000 */
[----:B------:R-:W-:Y:S01]  /*1a60*/  UIADD3 UR16, UPT, UPT, UR16, 0x1, URZ ;  /* 0x0000000110107890 */ /* 0x000fe2000fffe0ff */
[----:B------:R-:W-:Y:S01]  /*1a70*/  UMOV UR24, UR5 ;  /* 0x0000000500187c82 */ /* 0x000fe20008000000 */
[----:B------:R-:W-:Y:S02]  /*1a80*/  UMOV UR17, UR6 ;  /* 0x0000000600117c82 */ /* 0x000fe40008000000 */
[----:B------:R1:W-:Y:S01]  /*1a90*/  UTMALDG.3D [UR8], [UR20], desc[UR18] ;  /* 0x00001208140075b4 */ /* 0x0003e20008011000 */
[----:B------:R-:W-:-:S09]  /*1aa0*/  UISETP.NE.AND UP0, UPT, UR16, UR5, UPT ;  /* 0x000000051000728c */ /* 0x000fd2000bf05270 */
[----:B------:R-:W-:Y:S05]  /*1ab0*/  BRA.U UP0, `(.L_x_26) ;  /* 0xfffffffd00607547 */ /* 0x000fea000b83ffff */
.L_x_21:
[----:B-1--4-:R-:W-:Y:S01]  /*1ac0*/  PLOP3.LUT P0, PT, PT, PT, UP3, 0x80, 0x8 ;  /* 0x000000000008781c */ /* 0x012fe20003f0f038 */
[----:B------:R-:W-:Y:S01]  /*1ad0*/  ULEA UR8, UR6, UR4, 0x3 ;  /* 0x0000000406087291 */ /* 0x000fe2000f8e18ff */
[----:B------:R-:W-:Y:S01]  /*1ae0*/  SHF.L.U32 R2, R15, 0x1f, RZ ;  /* 0x0000001f0f027819 */ /* 0x000fe200000006ff */
[----:B------:R-:W-:-:S10]  /*1af0*/  UISETP.GT.AND UP0, UPT, UR15, UR14, UPT ;  /* 0x0000000e0f00728c */ /* 0x000fd4000bf04270 */
[----:B------:R-:W-:Y:S01]  /*1b00*/  @!P0 SYNCS.ARRIVE.TRANS64.A1T0 RZ, [UR4+0x128], RZ ;  /* 0x000128ffffff89a7 */ /* 0x000fe20008100004 */
[----:B------:R1:W4:Y:S01]  /*1b10*/  SYNCS.PHASECHK.TRANS64.TRYWAIT P0, [UR8+0x88], R2 ;  /* 0x00008802ff0075a7 */ /* 0x0003220008001108 */
[----:B------:R-:W-:Y:S05]  /*1b20*/  BRA.U !UP0, `(.L_x_27) ;  /* 0x0000000108ac7547 */ /* 0x000fea000b800000 */
[----:B------:R-:W-:Y:S01]  /*1b30*/  UIADD3 UR21, UPT, UPT, UR7, UR24, URZ ;  /* 0x0000001807157290 */ /* 0x000fe2000fffe0ff */
[----:B------:R-:W-:-:S11]  /*1b40*/  UMOV UR25, UR6 ;  /* 0x0000000600197c82 */ /* 0x000fd60008000000 */
.L_x_32:
[----:B-1----:R-:W-:Y:S01]  /*1b50*/  ULEA UR17, UR25, UR4, 0x3 ;  /* 0x0000000419117291 */ /* 0x002fe2000f8e18ff */
[----:B----4-:R-:W-:Y:S01]  /*1b60*/  @!P5 MOV R3, 0x3000 ;  /* 0x000030000003d802 */ /* 0x010fe20000000f00 */
[----:B----4-:R-:W-:Y:S10]  /*1b70*/  @P0 BRA `(.L_x_28) ;  /* 0x00000000000c0947 */ /* 0x010ff40003800000 */
[----:B------:R-:W-:-:S04]  /*1b80*/  SHF.L.U32 R5, R15, 0x1f, RZ ;  /* 0x0000001f0f057819 */ /* 0x000fc800000006ff */
[----:B------:R-:W4:Y:S02]  /*1b90*/  SYNCS.PHASECHK.TRANS64.TRYWAIT P0, [UR17+0x88], R5 ;  /* 0x00008805ff0075a7 */ /* 0x000f240008001111 */
[----:B----4-:R-:W-:Y:S05]  /*1ba0*/  @!P0 BRA `(.L_x_29) ;  /* 0x000000b400e08947 */ /* 0x010fea0003800000 */
.L_x_28:
[----:B------:R4:W-:Y:S01]  /*1bb0*/  @!P5 SYNCS.ARRIVE.TRANS64 RZ, [UR17], R3 ;  /* 0x00000003ffffd9a7 */ /* 0x0009e20008000011 */
[----:B------:R-:W-:Y:S04]  /*1bc0*/  BSSY.RECONVERGENT B0, `(.L_x_30) ;  /* 0x0000003000007945 */ /* 0x000fe80003800200 */
[----:B------:R-:W-:Y:S05]  /*1bd0*/  @P4 BRA `(.L_x_31) ;  /* 0x0000000000044947 */ /* 0x000fea0003800000 */
[----:B------:R-:W-:Y:S05]  /*1be0*/  BPT.TRAP 0x1 ;  /* 0x000000040000795c */ /* 0x000fea0000300000 */
.L_x_31:
[----:B------:R-:W-:Y:S05]  /*1bf0*/  BSYNC.RECONVERGENT B0 ;  /* 0x0000000000007941 */ /* 0x000fea0003800200 */
.L_x_30:
        /* <DEDUP_REMOVED lines=10> */
[----:B------:R-:W-:Y:S01]  /*1ca0*/  UIADD3 UR16, UPT, UPT, UR16, 0x4400, URZ ;  /* 0x0000440010107890 */ /* 0x000fe2000fffe0ff */
[----:B-1----:R-:W-:Y:S01]  /*1cb0*/  SHF.L.U32 R2, R15, 0x1f, RZ ;  /* 0x0000001f0f027819 */ /* 0x002fe200000006ff */
[----:B------:R-:W-:Y:S02]  /*1cc0*/  UIADD3.X UR31, UPT, UPT, URZ, UR23, URZ, UP1, !UPT ;  /* 0x00000017ff1f7290 */ /* 0x000fe40008ffe4ff */
[----:B------:R-:W-:Y:S01]  /*1cd0*/  UIADD3.X UR29, UPT, UPT, URZ, UR23, URZ, UP0, !UPT ;  /* 0x00000017ff1d7290 */ /* 0x000fe200087fe4ff */
[----:B------:R1:W1:Y:S01]  /*1ce0*/  SYNCS.PHASECHK.TRANS64.TRYWAIT P0, [UR8+0x88], R2 ;  /* 0x00008802ff0075a7 */ /* 0x0002620008001108 */
[----:B------:R-:W-:Y:S01]  /*1cf0*/  ULEA UR8, UR25, UR4, 0xc ;  /* 0x0000000419087291 */ /* 0x000fe2000f8e60ff */
[----:B------:R-:W-:Y:S01]  /*1d00*/  UMOV UR26, 0x0 ;  /* 0x00000000001a7882 */ /* 0x000fe20000000000 */
[----:B------:R-:W-:-:S02]  /*1d10*/  UMOV UR27, 0x10000000 ;  /* 0x10000000001b7882 */ /* 0x000fc40000000000 */
[----:B------:R-:W-:Y:S01]  /*1d20*/  UIADD3 UR8, UPT, UPT, UR8, 0x26400, URZ ;  /* 0x0002640008087890 */ /* 0x000fe2000fffe0ff */
[----:B------:R-:W-:Y:S01]  /*1d30*/  UMOV UR19, UR35 ;  /* 0x0000002300137c82 */ /* 0x000fe20008000000 */
[----:B------:R-:W-:Y:S01]  /*1d40*/  UMOV UR20, UR36 ;  /* 0x0000002400147c82 */ /* 0x000fe20008000000 */
[----:B------:R-:W-:Y:S01]  /*1d50*/  UMOV UR12, UR36 ;  /* 0x00000024000c7c82 */ /* 0x000fe20008000000 */
[----:B------:R-:W-:Y:S01]  /*1d60*/  UMOV UR9, UR17 ;  /* 0x0000001100097c82 */ /* 0x000fe20008000000 */
[----:B------:R-:W-:Y:S01]  /*1d70*/  UMOV UR10, UR18 ;  /* 0x00000012000a7c82 */ /* 0x000fe20008000000 */
[----:B------:R1:W-:Y:S01]  /*1d80*/  UTMALDG.3D [UR16], [UR30], desc[UR26] ;  /* 0x00001a101e0075b4 */ /* 0x0003e20008011000 */
[----:B------:R-:W-:Y:S01]  /*1d90*/  UIADD3 UR24, UPT, UPT, UR24, 0x1, URZ ;  /* 0x0000000118187890 */ /* 0x000fe2000fffe0ff */
[----:B------:R-:W-:-:S03]  /*1da0*/  UMOV UR25, UR6 ;  /* 0x0000000600197c82 */ /* 0x000fc60008000000 */
[----:B------:R-:W-:Y:S01]  /*1db0*/  UISETP.NE.AND UP0, UPT, UR24, UR21, UPT ;  /* 0x000000151800728c */ /* 0x000fe2000bf05270 */
[----:B------:R1:W-:Y:S08]  /*1dc0*/  UTMALDG.3D [UR8], [UR28], desc[UR26] ;  /* 0x00001a081c0075b4 */ /* 0x0003f00008011000 */
[----:B------:R-:W-:Y:S05]  /*1dd0*/  BRA.U UP0, `(.L_x_32) ;  /* 0xfffffffd005c7547 */ /* 0x000fea000b83ffff */
.L_x_27:
[C---:B-1----:R-:W-:Y:S01]  /*1de0*/  LEA R2, R14.reuse, UR4, 0x3 ;  /* 0x000000040e027c11 */ /* 0x042fe2000f8e18ff */
[----:B------:R-:W-:Y:S01]  /*1df0*/  NOP ;  /* 0x0000000000007918 */ /* 0x000fe20000000000 */
[----:B----4-:R-:W-:Y:S02]  /*1e00*/  SHF.L.U32 R3, R13, 0x1f, RZ ;  /* 0x0000001f0d037819 */ /* 0x010fe400000006ff */
[----:B------:R-:W-:Y:S02]  /*1e10*/  LEA R4, R14, UR4, 0x4 ;  /* 0x000000040e047c11 */ /* 0x000fe4000f8e20ff */
[----:B------:R-:W1:Y:S02]  /*1e20*/  SYNCS.PHASECHK.TRANS64.TRYWAIT P0, [R2+URZ+0x130], R3 ;  /* 0x00013003020075a7 */ /* 0x000e6400080011ff */
[----:B-1----:R-:W-:Y:S05]  /*1e30*/  @!P0 BRA `(.L_x_33) ;  /* 0x000000b400548947 */ /* 0x002fea0003800000 */
.L_x_305:
[----:B------:R-:W4:Y:S01]  /*1e40*/  LDS.128 R4, [R4+0x1c0] ;  /* 0x0001c00004047984 */ /* 0x000f220000000c00 */
[----:B---3--:R-:W-:Y:S01]  /*1e50*/  ISETP.GE.AND P0, PT, R72, 0x1, PT ;  /* 0x000000014800780c */ /* 0x008fe20003f06270 */
[----:B-1----:R-:W-:Y:S01]  /*1e60*/  VIADD R2, R2, 0x140 ;  /* 0x0000014002027836 */ /* 0x002fe20000000000 */
[----:B------:R-:W-:Y:S01]  /*1e70*/  @!PT LDS RZ, [RZ] ;  /* 0x00000000fffff984 */ /* 0x000fe20000000800 */
[----:B------:R-:W-:Y:S01]  /*1e80*/  @!PT LDS RZ, [RZ] ;  /* 0x00000000fffff984 */ /* 0x000fe20000000800 */
[----:B------:R-:W-:Y:S01]  /*1e90*/  @!PT LDS RZ, [RZ] ;  /* 0x00000000fffff984 */ /* 0x000fe20000000800 */
[----:B------:R-:W-:Y:S01]  /*1ea0*/  @!PT LDS RZ, [RZ] ;  /* 0x00000000fffff984 */ /* 0x000fe20000000800 */
[----:B------:R1:W-:Y:S06]  /*1eb0*/  MEMBAR.ALL.CTA ;  /* 0x0000000000007992 */ /* 0x0003ec0000008000 */
[----:B-1----:R-:W1:Y:S01]  /*1ec0*/  FENCE.VIEW.ASYNC.S ;  /* 0x00000000000073c6 */ /* 0x002e620000000000 */
[----:B------:R-:W-:-:S04]  /*1ed0*/  PRMT R2, RZ, 0x654, R2 ;  /* 0x00000654ff027816 */ /* 0x000fc80000000002 */
[----:B-1----:R1:W-:Y:S01]  /*1ee0*/  SYNCS.ARRIVE.TRANS64.RED.A1T0 RZ, [R2+URZ], RZ ;  /* 0x000000ff02ff79a7 */ /* 0x0023e200081004ff */
[----:B----4-:R-:W-:-:S13]  /*1ef0*/  LOP3.LUT P2, RZ, R6, 0x1, RZ, 0xc0, !PT ;  /* 0x0000000106ff7812 */ /* 0x010fda000784c0ff */
[----:B------:R-:W-:Y:S01]  /*1f00*/  @P2 SHF.R.U32.HI R3, RZ, 0x10, R5 ;  /* 0x00000010ff032819 */ /* 0x000fe20000011605 */
[----:B------:R-:W-:Y:S01]  /*1f10*/  VOTEU.ANY UP0, P2 ;  /* 0x0000000000ff7886 */ /* 0x000fe20001000100 */
[----:B------:R-:W-:Y:S02]  /*1f20*/  @P2 MOV R11, R4 ;  /* 0x00000004000b2202 */ /* 0x000fe40000000f00 */
[----:B------:R-:W-:Y:S02]  /*1f30*/  @P2 R2UR.BROADCAST UR8, R3 ;  /* 0x00000000030822ca */ /* 0x000fe400008e0000 */
[----:B------:R-:W-:-:S11]  /*1f40*/  @P2 LOP3.LUT R8, R5, 0xffff, RZ, 0xc0, !PT ;  /* 0x0000ffff05082812 */ /* 0x000fd600078ec0ff */
[----:B------:R-:W-:Y:S01]  /*1f50*/  @UP0 UMOV UR36, UR8 ;  /* 0x0000000800240c82 */ /* 0x000fe20008000000 */
[----:B-1----:R-:W-:Y:S05]  /*1f60*/  @!P0 BRA `(.L_x_34) ;  /* 0x0000000000b88947 */ /* 0x002fea0003800000 */
[----:B------:R-:W2:Y:S01]  /*1f70*/  LDC.64 R4, c[0x0][0xb18] ;  /* 0x0002c600ff047b82 */ /* 0x000ea20000000a00 */
[----:B------:R-:W-:-:S07]  /*1f80*/  ISETP.NE.AND P3, PT, R72, 0x1, PT ;  /* 0x000000014800780c */ /* 0x000fce0003f65270 */
[----:B------:R-:W1:Y:S08]  /*1f90*/  LDC.64 R6, c[0x0][0xb10] ;  /* 0x0002c400ff067b82 */ /* 0x000e700000000a00 */
[----:B------:R-:W3:Y:S08]  /*1fa0*/  LDC R16, c[0x0][0xb20] ;  /* 0x0002c800ff107b82 */ /* 0x000ef00000000800 */
[----:B------:R-:W4:Y:S01]  /*1fb0*/  LDC R18, c[0x0][0xb0c] ;  /* 0x0002c300ff127b82 */ /* 0x000f220000000800 */
[----:B--2---:R-:W-:Y:S01]  /*1fc0*/  IMAD.HI.U32 R17, R0, R5, RZ ;  /* 0x0000000500117227 */ /* 0x004fe200078e00ff */
[----:B------:R-:W-:-:S03]  /*1fd0*/  ISETP.NE.AND P0, PT, R4, 0x1, PT ;  /* 0x000000010400780c */ /* 0x000fc60003f05270 */
[----:B------:R-:W-:-:S03]  /*1fe0*/  IMAD.HI.U32 R5, R8, R5, RZ ;  /* 0x0000000508057227 */ /* 0x000fc600078e00ff */
[----:B------:R-:W2:Y:S01]  /*1ff0*/  LDC.64 R2, c[0x0][0xb28] ;  /* 0x0002ca00ff027b82 */ /* 0x000ea20000000a00 */
[----:B-1----:R-:W-:-:S04]  /*2000*/  IMAD.HI.U32 R20, R9, R6, RZ ;  /* 0x0000000609147227 */ /* 0x002fc800078e00ff */
[----:B------:R-:W-:Y:S01]  /*2010*/  IMAD.HI.U32 R22, R11, R6, RZ ;  /* 0x000000060b167227 */ /* 0x000fe200078e00ff */
[----:B------:R-:W-:Y:S02]  /*2020*/  SHF.R.U32.HI R20, RZ, R7, R20 ;  /* 0x00000007ff147219 */ /* 0x000fe40000011614 */
[-C--:B---3--:R-:W-:Y:S02]  /*2030*/  SHF.R.U32.HI R17, RZ, R16.reuse, R17 ;  /* 0x00000010ff117219 */ /* 0x088fe40000011611 */
[----:B------:R-:W-:Y:S02]  /*2040*/  SHF.R.U32.HI R5, RZ, R16, R5 ;  /* 0x00000010ff057219 */ /* 0x000fe40000011605 */
[----:B------:R-:W-:Y:S02]  /*2050*/  SEL R17, R0, R17, !P0 ;  /* 0x0000001100117207 */ /* 0x000fe40004000000 */
[----:B------:R-:W-:Y:S02]  /*2060*/  SHF.R.U32.HI R22, RZ, R7, R22 ;  /* 0x00000007ff167219 */ /* 0x000fe40000011616 */
[----:B----4-:R-:W-:-:S02]  /*2070*/  ISETP.NE.AND P1, PT, R18, 0x1, PT ;  /* 0x000000011200780c */ /* 0x010fc40003f25270 */
[----:B------:R-:W-:Y:S02]  /*2080*/  SEL R5, R8, R5, !P0 ;  /* 0x0000000508057207 */ /* 0x000fe40004000000 */
[----:B------:R-:W-:Y:S02]  /*2090*/  SEL R19, R9, R20, !P1 ;  /* 0x0000001409137207 */ /* 0x000fe40004800000 */
[----:B------:R-:W-:Y:S01]  /*20a0*/  SEL R7, R11, R22, !P1 ;  /* 0x000000160b077207 */ /* 0x000fe20004800000 */
[----:B--2---:R-:W-:-:S04]  /*20b0*/  IMAD.HI.U32 R20, R17, R2, RZ ;  /* 0x0000000211147227 */ /* 0x004fc800078e00ff */
[----:B------:R-:W-:Y:S01]  /*20c0*/  IMAD.HI.U32 R6, R19, R2, RZ ;  /* 0x0000000213067227 */ /* 0x000fe200078e00ff */
[----:B------:R-:W-:-:S04]  /*20d0*/  @P3 SHF.R.U32.HI R17, RZ, R3, R20 ;  /* 0x00000003ff113219 */ /* 0x000fc80000011614 */
[----:B------:R-:W-:Y:S01]  /*20e0*/  @P3 SHF.R.U32.HI R19, RZ, R3, R6 ;  /* 0x00000003ff133219 */ /* 0x000fe20000011606 */
[----:B------:R-:W-:-:S04]  /*20f0*/  IMAD R17, R72, R17, RZ ;  /* 0x0000001148117224 */ /* 0x000fc800078e02ff */
[----:B------:R-:W-:Y:S01]  /*2100*/  IMAD R6, R72, R19, RZ ;  /* 0x0000001348067224 */ /* 0x000fe200078e02ff */
[C---:B------:R-:W-:Y:S02]  /*2110*/  ISETP.GE.AND P0, PT, R5.reuse, R17, PT ;  /* 0x000000110500720c */ /* 0x040fe40003f06270 */
[----:B------:R-:W-:Y:S02]  /*2120*/  IADD3 R17, PT, PT, -R5, RZ, RZ ;  /* 0x000000ff05117210 */ /* 0x000fe40007ffe1ff */
[----:B------:R-:W-:Y:S01]  /*2130*/  ISETP.GE.OR P0, PT, R7, R6, P0 ;  /* 0x000000060700720c */ /* 0x000fe20000706670 */
[----:B------:R-:W-:-:S04]  /*2140*/  IMAD.HI.U32 R6, R5, R2, RZ ;  /* 0x0000000205067227 */ /* 0x000fc800078e00ff */
[----:B------:R-:W-:Y:S01]  /*2150*/  IMAD R8, R4, R17, R8 ;  /* 0x0000001104087224 */ /* 0x000fe200078e0208 */
[----:B------:R-:W-:-:S04]  /*2160*/  SHF.R.U32.HI R6, RZ, R3, R6 ;  /* 0x00000003ff067219 */ /* 0x000fc80000011606 */
[----:B------:R-:W-:-:S03]  /*2170*/  SEL R6, R5, R6, !P3 ;  /* 0x0000000605067207 */ /* 0x000fc60005800000 */
[----:B------:R-:W-:-:S04]  /*2180*/  @!P0 IMAD.HI.U32 R16, R7, R2, RZ ;  /* 0x0000000207108227 */ /* 0x000fc800078e00ff */
[----:B------:R-:W-:Y:S01]  /*2190*/  IMAD.MOV R2, RZ, RZ, -R6 ;  /* 0x000000ffff027224 */ /* 0x000fe200078e0a06 */
[----:B------:R-:W-:-:S03]  /*21a0*/  @!P0 SHF.R.U32.HI R16, RZ, R3, R16 ;  /* 0x00000003ff108219 */ /* 0x000fc60000011610 */
[----:B------:R-:W-:Y:S01]  /*21b0*/  IMAD R2, R72, R2, R5 ;  /* 0x0000000248027224 */ /* 0x000fe200078e0205 */
[----:B------:R-:W-:-:S05]  /*21c0*/  @!P0 SEL R3, R7, R16, !P3 ;  /* 0x0000001007038207 */ /* 0x000fca0005800000 */
[--C-:B------:R-:W-:Y:S02]  /*21d0*/  @!P0 IMAD.IADD R6, R6, 0x1, -R3.reuse ;  /* 0x0000000106068824 */ /* 0x100fe400078e0a03 */
[----:B------:R-:W-:Y:S01]  /*21e0*/  @!P0 IMAD R3, R2, R19, R3 ;  /* 0x0000001302038224 */ /* 0x000fe200078e0203 */
[----:B------:R-:W-:Y:S01]  /*21f0*/  IADD3 R2, PT, PT, -R7, RZ, RZ ;  /* 0x000000ff07027210 */ /* 0x000fe20007ffe1ff */
[----:B------:R-:W-:Y:S02]  /*2200*/  @!P0 IMAD R5, R72, R6, R7 ;  /* 0x0000000648058224 */ /* 0x000fe400078e0207 */
[----:B------:R-:W-:Y:S02]  /*2210*/  @!P0 IMAD.MOV.U32 R7, RZ, RZ, R3 ;  /* 0x000000ffff078224 */ /* 0x000fe400078e0003 */
[----:B------:R-:W-:Y:S02]  /*2220*/  IMAD R2, R18, R2, R11 ;  /* 0x0000000212027224 */ /* 0x000fe400078e020b */
[----:B------:R-:W-:-:S02]  /*2230*/  IMAD R8, R5, R4, R8 ;  /* 0x0000000405087224 */ /* 0x000fc400078e0208 */
[----:B------:R-:W-:Y:S02]  /*2240*/  IMAD R11, R7, R18, R2 ;  /* 0x00000012070b7224 */ /* 0x000fe400078e0202 */
.L_x_34:
[----:B------:R-:W1:Y:S02]  /*2250*/  LDCU UR8, c[0x0][0xb30] ;  /* 0x00016600ff0877ac */ /* 0x000e640008000800 */
[----:B-1----:R-:W-:-:S09]  /*2260*/  UISETP.NE.AND UP0, UPT, UR8, 0x1, UPT ;  /* 0x000000010800788c */ /* 0x002fd2000bf05270 */
[----:B------:R-:W-:Y:S05]  /*2270*/  BRA.U UP0, `(.L_x_35) ;  /* 0x0000000100407547 */ /* 0x000fea000b800000 */
[----:B------:R-:W1:Y:S08]  /*2280*/  LDC.64 R4, c[0x0][0xb10] ;  /* 0x0002c400ff047b82 */ /* 0x000e700000000a00 */
[----:B------:R-:W3:Y:S08]  /*2290*/  LDC.64 R2, c[0x0][0xb18] ;  /* 0x0002c600ff027b82 */ /* 0x000ef00000000a00 */
[----:B------:R-:W4:Y:S08]  /*22a0*/  LDC R6, c[0x0][0xb20] ;  /* 0x0002c800ff067b82 */ /* 0x000f300000000800 */
[----:B------:R-:W2:Y:S01]  /*22b0*/  LDC R16, c[0x0][0xb0c] ;  /* 0x0002c300ff107b82 */ /* 0x000ea20000000800 */
[----:B-1----:R-:W-:-:S05]  /*22c0*/  IMAD.HI.U32 R4, R11, R4, RZ ;  /* 0x000000040b047227 */ /* 0x002fca00078e00ff */
[----:B------:R-:W-:Y:S01]  /*22d0*/  SHF.R.U32.HI R4, RZ, R5, R4 ;  /* 0x00000005ff047219 */ /* 0x000fe20000011604 */
[----:B---3--:R-:W-:Y:S01]  /*22e0*/  IMAD.HI.U32 R3, R8, R3, RZ ;  /* 0x0000000308037227 */ /* 0x008fe200078e00ff */
[----:B------:R-:W-:-:S04]  /*22f0*/  ISETP.NE.AND P0, PT, R2, 0x1, PT ;  /* 0x000000010200780c */ /* 0x000fc80003f05270 */
[----:B----4-:R-:W-:-:S04]  /*2300*/  SHF.R.U32.HI R3, RZ, R6, R3 ;  /* 0x00000006ff037219 */ /* 0x010fc80000011603 */
[----:B------:R-:W-:Y:S02]  /*2310*/  SEL R3, R8, R3, !P0 ;  /* 0x0000000308037207 */ /* 0x000fe40004000000 */
[----:B--2---:R-:W-:-:S04]  /*2320*/  ISETP.NE.AND P1, PT, R16, 0x1, PT ;  /* 0x000000011000780c */ /* 0x004fc80003f25270 */
[----:B------:R-:W-:-:S05]  /*2330*/  SEL R4, R11, R4, !P1 ;  /* 0x000000040b047207 */ /* 0x000fca0004800000 */
[----:B------:R-:W-:Y:S02]  /*2340*/  IMAD.IADD R5, R3, 0x1, -R4 ;  /* 0x0000000103057824 */ /* 0x000fe400078e0a04 */
[----:B------:R-:W-:Y:S02]  /*2350*/  IMAD.IADD R3, R4, 0x1, -R3 ;  /* 0x0000000104037824 */ /* 0x000fe400078e0a03 */
[----:B------:R-:W-:Y:S02]  /*2360*/  IMAD R11, R5, R16, R11 ;  /* 0x00000010050b7224 */ /* 0x000fe400078e020b */
[----:B------:R-:W-:-:S07]  /*2370*/  IMAD R8, R3, R2, R8 ;  /* 0x0000000203087224 */ /* 0x000fce00078e0208 */
.L_x_35:
[----:B------:R-:W-:Y:S01]  /*2380*/  VIADD R14, R14, 0x1 ;  /* 0x000000010e0e7836 */ /* 0x000fe20000000000 */
[----:B------:R-:W-:Y:S01]  /*2390*/  UPLOP3.LUT UP3, UPT, UPT, UPT, UPT, 0x80, 0x8 ;  /* 0x000000000008789c */ /* 0x000fe20003f6f070 */
[----:B------:R-:W-:Y:S02]  /*23a0*/  IMAD.IADD R181, R11, 0x1, R178 ;  /* 0x000000010bb57824 */ /* 0x000fe400078e02b2 */
[----:B------:R-:W-:Y:S01]  /*23b0*/  IMAD.IADD R179, R8, 0x1, R167 ;  /* 0x0000000108b37824 */ /* 0x000fe200078e02a7 */
[----:B------:R-:W-:-:S04]  /*23c0*/  ISETP.NE.AND P0, PT, R14, 0x2, PT ;  /* 0x000000020e00780c */ /* 0x000fc80003f05270 */
[----:B------:R-:W-:Y:S02]  /*23d0*/  SEL R2, RZ, 0x1, P0 ;  /* 0x00000001ff027807 */ /* 0x000fe40000000000 */
[----:B------:R-:W-:Y:S02]  /*23e0*/  SEL R14, R14, RZ, P0 ;  /* 0x000000ff0e0e7207 */ /* 0x000fe40000000000 */
[----:B------:R-:W-:Y:S01]  /*23f0*/  LOP3.LUT R13, R13, R2, RZ, 0x3c, !PT ;  /* 0x000000020d0d7212 */ /* 0x000fe200078e3cff */
[----:B------:R-:W-:Y:S06]  /*2400*/  @P2 BRA `(.L_x_36) ;  /* 0xfffffff000942947 */ /* 0x000fec000383ffff */
[----:B------:R-:W-:Y:S01]  /*2410*/  UIADD3 UR4, UPT, UPT, UR4, 0x88, URZ ;  /* 0x0000008804047890 */ /* 0x000fe2000fffe0ff */
[----:B------:R-:W-:-:S03]  /*2420*/  SHF.L.U32 R3, R15, 0x1f, RZ ;  /* 0x0000001f0f037819 */ /* 0x000fc600000006ff */
[----:B------:R-:W-:-:S09]  /*2430*/  ULEA UR5, UR6, UR4, 0x3 ;  /* 0x0000000406057291 */ /* 0x000fd2000f8e18ff */
[----:B------:R-:W1:Y:S02]  /*2440*/  SYNCS.PHASECHK.TRANS64.TRYWAIT P0, [UR5], R3 ;  /* 0x00000003ff0075a7 */ /* 0x000e640008001105 */
[----:B-1----:R-:W-:Y:S05]  /*2450*/  @!P0 BRA `(.L_x_37) ;  /* 0x000000ac00e08947 */ /* 0x002fea0003800000 */
.L_x_307:
[----:B------:R-:W-:-:S04]  /*2460*/  UIADD3 UR6, UPT, UPT, UR6, 0x1, URZ ;  /* 0x0000000106067890 */ /* 0x000fc8000fffe0ff */
[----:B------:R-:W-:-:S04]  /*2470*/  UISETP.NE.AND UP0, UPT, UR6, 0x11, UPT ;  /* 0x000000110600788c */ /* 0x000fc8000bf05270 */
[----:B------:R-:W-:Y:S02]  /*2480*/  USEL UR7, URZ, 0x1, UP0 ;  /* 0x00000001ff077887 */ /* 0x000fe40008000000 */
[----:B------:R-:W-:-:S04]  /*2490*/  USEL UR6, UR6, URZ, UP0 ;  /* 0x000000ff06067287 */ /* 0x000fc80008000000 */
[----:B------:R-:W-:Y:S01]  /*24a0*/  ULEA UR5, UR6, UR4, 0x3 ;  /* 0x0000000406057291 */ /* 0x000fe2000f8e18ff */
[----:B------:R-:W-:-:S04]  /*24b0*/  LOP3.LUT R2, R15, UR7, RZ, 0x3c, !PT ;  /* 0x000000070f027c12 */ /* 0x000fc8000f8e3cff */
[----:B-1----:R-:W-:-:S04]  /*24c0*/  SHF.L.U32 R3, R2, 0x1f, RZ ;  /* 0x0000001f02037819 */ /* 0x002fc800000006ff */
[----:B------:R-:W1:Y:S02]  /*24d0*/  SYNCS.PHASECHK.TRANS64.TRYWAIT P0, [UR5], R3 ;  /* 0x00000003ff0075a7 */ /* 0x000e640008001105 */
[----:B-1----:R-:W-:Y:S05]  /*24e0*/  @!P0 BRA `(.L_x_38) ;  /* 0x000000ac00d48947 */ /* 0x002fea0003800000 */
.L_x_309:
        /* <DEDUP_REMOVED lines=9> */
.L_x_311:
        /* <DEDUP_REMOVED lines=9> */
.L_x_313:
        /* <DEDUP_REMOVED lines=9> */
.L_x_315:
        /* <DEDUP_REMOVED lines=9> */
.L_x_317:
        /* <DEDUP_REMOVED lines=9> */
.L_x_319:
        /* <DEDUP_REMOVED lines=9> */
.L_x_321:
        /* <DEDUP_REMOVED lines=9> */
.L_x_323:
        /* <DEDUP_REMOVED lines=9> */
.L_x_325:
        /* <DEDUP_REMOVED lines=9> */
.L_x_327:
        /* <DEDUP_REMOVED lines=9> */
.L_x_329:
        /* <DEDUP_REMOVED lines=9> */
.L_x_331:
        /* <DEDUP_REMOVED lines=9> */
.L_x_333:
        /* <DEDUP_REMOVED lines=9> */
.L_x_335:
        /* <DEDUP_REMOVED lines=9> */
.L_x_337:
[----:B------:R-:W-:-:S04]  /*2cd0*/  UIADD3 UR6, UPT, UPT, UR6, 0x1, URZ ;  /* 0x0000000106067890 */ /* 0x000fc8000fffe0ff */
[----:B------:R-:W-:-:S04]  /*2ce0*/  UISETP.NE.AND UP0, UPT, UR6, 0x11, UPT ;  /* 0x000000110600788c */ /* 0x000fc8000bf05270 */
[----:B------:R-:W-:Y:S02]  /*2cf0*/  USEL UR5, URZ, 0x1, UP0 ;  /* 0x00000001ff057887 */ /* 0x000fe40008000000 */
[----:B------:R-:W-:-:S04]  /*2d00*/  USEL UR6, UR6, URZ, UP0 ;  /* 0x000000ff06067287 */ /* 0x000fc80008000000 */
[----:B------:R-:W-:Y:S01]  /*2d10*/  ULEA UR6, UR6, UR4, 0x3 ;  /* 0x0000000406067291 */ /* 0x000fe2000f8e18ff */
[----:B-1----:R-:W-:-:S04]  /*2d20*/  LOP3.LUT R3, R2, UR5, RZ, 0x3c, !PT ;  /* 0x0000000502037c12 */ /* 0x002fc8000f8e3cff */
[----:B------:R-:W-:Y:S01]  /*2d30*/  SHF.L.U32 R3, R3, 0x1f, RZ ;  /* 0x0000001f03037819 */ /* 0x000fe200000006ff */
[----:B--2---:R-:W-:-:S07]  /*2d40*/  IMAD.U32 R0, RZ, RZ, UR6 ;  /* 0x00000006ff007e24 */ /* 0x004fce000f8e00ff */
.L_x_53:
[----:B-1----:R1:W2:Y:S02]  /*2d50*/  SYNCS.PHASECHK.TRANS64.TRYWAIT P0, [R0+URZ], R3 ;  /* 0x00000003000075a7 */ /* 0x0022a400080011ff */
[----:B--2---:R-:W-:Y:S05]  /*2d60*/  @!P0 NANOSLEEP.SYNCS 0x989680 ;  /* 0x009896800000895d */ /* 0x004fea0003900000 */
[----:B------:R-:W2:Y:S02]  /*2d70*/  @!P0 SYNCS.PHASECHK.TRANS64 P0, [R0+URZ], R3 ;  /* 0x00000003000085a7 */ /* 0x000ea400080010ff */
[----:B--2---:R-:W-:Y:S05]  /*2d80*/  @P0 EXIT ;  /* 0x000000000000094d */ /* 0x004fea0003800000 */
[----:B------:R-:W-:Y:S05]  /*2d90*/  BRA `(.L_x_53) ;  /* 0xfffffffc00ec7947 */ /* 0x000fea000383ffff */
.L_x_18:
[----:B------:R-:W-:-:S04]  /*2da0*/  UISETP.NE.AND UP0, UPT, UR37, URZ, UPT ;  /* 0x000000ff2500728c */ /* 0x000fc8000bf05270 */
[----:B------:R-:W-:-:S09]  /*2db0*/  UISETP.NE.OR UP0, UPT, UR8, 0x1, UP0 ;  /* 0x000000010800788c */ /* 0x000fd20008705670 */
[----:B------:R-:W-:Y:S05]  /*2dc0*/  BRA.U UP0, `(.L_x_54) ;  /* 0x0000000500487547 */ /* 0x000fea000b800000 */
[----:B------:R-:W-:Y:S01]  /*2dd0*/  ISETP.NE.AND P2, PT, R2, RZ, PT ;  /* 0x000000ff0200720c */ /* 0x000fe20003f45270 */
[----:B------:R-:W-:Y:S01]  /*2de0*/  IMAD.MOV.U32 R12, RZ, RZ, 0x1 ;  /* 0x00000001ff0c7424 */ /* 0x000fe200078e00ff */
[----:B------:R-:W-:Y:S02]  /*2df0*/  CS2R R10, SRZ ;  /* 0x00000000000a7805 */ /* 0x000fe4000001ff00 */
[----:B------:R-:W-:Y:S01]  /*2e00*/  CS2R R8, SRZ ;  /* 0x0000000000087805 */ /* 0x000fe2000001ff00 */
[----:B------:R-:W-:Y:S01]  /*2e10*/  UMOV UR4, 0x400 ;  /* 0x0000040000047882 */ /* 0x000fe20000000000 */
[----:B------:R-:W-:Y:S01]  /*2e20*/  UMOV UR6, URZ ;  /* 0x000000ff00067c82 */ /* 0x000fe20008000000 */
[----:B------:R-:W-:-:S12]  /*2e30*/  ULEA UR37, UR37, UR4, 0x18 ;  /* 0x0000000425257291 */ /* 0x000fd8000f8ec0ff */
.L_x_58:
[----:B------:R-:W-:Y:S02]  /*2e40*/  LEA R0, R8, UR37, 0x3 ;  /* 0x0000002508007c11 */ /* 0x000fe4000f8e18ff */
[----:B------:R-:W-:-:S03]  /*2e50*/  SHF.L.U32 R5, R9, 0x1f, RZ ;  /* 0x0000001f09057819 */ /* 0x000fc600000006ff */
[----:B------:R-:W-:Y:S01]  /*2e60*/  VIADD R4, R0, 0x1a0 ;  /* 0x000001a000047836 */ /* 0x000fe20000000000 */
[----:B------:R-:W1:Y:S02]  /*2e70*/  SYNCS.PHASECHK.TRANS64.TRYWAIT P0, [R0+URZ+0x190], R5 ;  /* 0x00019005000075a7 */ /* 0x000e6400080011ff */
[----:B-1----:R-:W-:Y:S05]  /*2e80*/  @!P0 BRA `(.L_x_55) ;  /* 0x000000a800d48947 */ /* 0x002fea0003800000 */
.L_x_338:
[----:B------:R-:W-:Y:S01]  /*2e90*/  ULEA UR5, UR6, UR37, 0x3 ;  /* 0x0000002506057291 */ /* 0x000fe2000f8e18ff */
[----:B------:R-:W-:Y:S02]  /*2ea0*/  PRMT R4, RZ, 0x654, R4 ;  /* 0x00000654ff047816 */ /* 0x000fe40000000004 */
[----:B-1----:R-:W-:Y:S01]  /*2eb0*/  SHF.L.U32 R5, R12, 0x1f, RZ ;  /* 0x0000001f0c057819 */ /* 0x002fe200000006ff */
[----:B------:R-:W-:Y:S01]  /*2ec0*/  UIADD3 UR4, UPT, UPT, UR5, 0x130, URZ ;  /* 0x0000013005047890 */ /* 0x000fe2000fffe0ff */
[----:B------:R1:W-:Y:S05]  /*2ed0*/  SYNCS.ARRIVE.TRANS64.RED.A1T0 RZ, [R4+URZ], RZ ;  /* 0x000000ff04ff79a7 */ /* 0x0003ea00081004ff */
[----:B------:R-:W-:Y:S01]  /*2ee0*/  IMAD.U32 R7, RZ, RZ, UR4 ;  /* 0x00000004ff077e24 */ /* 0x000fe2000f8e00ff */
[----:B------:R-:W2:Y:S04]  /*2ef0*/  SYNCS.PHASECHK.TRANS64.TRYWAIT P0, [UR5+0x140], R5 ;  /* 0x00014005ff0075a7 */ /* 0x000ea80008001105 */
[----:B------:R-:W-:Y:S01]  /*2f00*/  PRMT R6, R2, 0x654, R7 ;  /* 0x0000065402067816 */ /* 0x000fe20000000007 */
[----:B-1----:R-:W-:Y:S01]  /*2f10*/  @!P2 IMAD.MOV.U32 R4, RZ, RZ, 0x10 ;  /* 0x00000010ff04a424 */ /* 0x002fe200078e00ff */
[----:B--2---:R-:W-:Y:S06]  /*2f20*/  @!P0 BRA `(.L_x_56) ;  /* 0x000000a800c08947 */ /* 0x004fec0003800000 */
.L_x_340:
[----:B------:R-:W-:Y:S01]  /*2f30*/  ULEA UR4, UR6, UR37, 0x4 ;  /* 0x0000002506047291 */ /* 0x000fe2000f8e20ff */
[----:B------:R-:W-:Y:S01]  /*2f40*/  SEL R3, R6, R3, !P2 ;  /* 0x0000000306037207 */ /* 0x000fe20005000000 */
[----:B------:R-:W-:Y:S01]  /*2f50*/  UIADD3 UR5, UPT, UPT, UR5, 0x130, URZ ;  /* 0x0000013005057890 */ /* 0x000fe2000fffe0ff */
[----:B-1----:R-:W-:Y:S01]  /*2f60*/  LEA R0, R11, UR37, 0x3 ;  /* 0x000000250b007c11 */ /* 0x002fe2000f8e18ff */
[----:B------:R-:W-:Y:S01]  /*2f70*/  UIADD3 UR4, UPT, UPT, UR4, 0x1c0, URZ ;  /* 0x000001c004047890 */ /* 0x000fe2000fffe0ff */
[----:B------:R-:W-:Y:S01]  /*2f80*/  SHF.L.U32 R5, R10, 0x1f, RZ ;  /* 0x0000001f0a057819 */ /* 0x000fe200000006ff */
[----:B------:R1:W-:Y:S01]  /*2f90*/  @!P2 SYNCS.ARRIVE.TRANS64.RED RZ, [R3+URZ], R4 ;  /* 0x0000000403ffa9a7 */ /* 0x0003e200080004ff */
[----:B------:R-:W-:Y:S01]  /*2fa0*/  UIADD3 UR6, UPT, UPT, UR6, 0x1, URZ ;  /* 0x0000000106067890 */ /* 0x000fe2000fffe0ff */
[----:B------:R-:W-:-:S03]  /*2fb0*/  VIADD R8, R8, 0x1 ;  /* 0x0000000108087836 */ /* 0x000fc60000000000 */
[----:B------:R-:W-:Y:S02]  /*2fc0*/  UISETP.NE.AND UP0, UPT, UR6, 0x2, UPT ;  /* 0x000000020600788c */ /* 0x000fe4000bf05270 */
[----:B------:R-:W-:Y:S06]  /*2fd0*/  UGETNEXTWORKID.BROADCAST [UR4], [UR5] ;  /* 0x00000000040073ca */ /* 0x000fec0008000100 */
[----:B------:R-:W-:Y:S01]  /*2fe0*/  USEL UR4, URZ, 0x1, UP0 ;  /* 0x00000001ff047887 */ /* 0x000fe20008000000 */
[----:B------:R-:W-:Y:S01]  /*2ff0*/  ISETP.NE.AND P0, PT, R8, 0x2, PT ;  /* 0x000000020800780c */ /* 0x000fe20003f05270 */
[----:B------:R-:W-:Y:S01]  /*3000*/  USEL UR6, UR6, URZ, UP0 ;  /* 0x000000ff06067287 */ /* 0x000fe20008000000 */
[----:B------:R-:W2:Y:S03]  /*3010*/  SYNCS.PHASECHK.TRANS64.TRYWAIT P1, [R0+URZ+0x130], R5 ;  /* 0x00013005000075a7 */ /* 0x000ea600080211ff */
[----:B------:R-:W-:Y:S01]  /*3020*/  LOP3.LUT R12, R12, UR4, RZ, 0x3c, !PT ;  /* 0x000000040c0c7c12 */ /* 0x000fe2000f8e3cff */
[----:B-12---:R-:W-:Y:S07]  /*3030*/  @!P1 BRA `(.L_x_57) ;  /* 0x000000a800949947 */ /* 0x006fee0003800000 */
.L_x_341:
[C---:B------:R-:W-:Y:S01]  /*3040*/  LEA R4, R11.reuse, UR37, 0x4 ;  /* 0x000000250b047c11 */ /* 0x040fe2000f8e20ff */
[----:B-1----:R-:W-:Y:S01]  /*3050*/  VIADD R0, R0, 0x140 ;  /* 0x0000014000007836 */ /* 0x002fe20000000000 */
[----:B------:R-:W-:Y:S01]  /*3060*/  SEL R8, R8, RZ, P0 ;  /* 0x000000ff08087207 */ /* 0x000fe20000000000 */
[----:B------:R-:W-:-:S03]  /*3070*/  VIADD R11, R11, 0x1 ;  /* 0x000000010b0b7836 */ /* 0x000fc60000000000 */
[----:B------:R-:W1:Y:S01]  /*3080*/  LDS.128 R4, [R4+0x1c0] ;  /* 0x0001c00004047984 */ /* 0x000e620000000c00 */
[----:B------:R-:W-:Y:S02]  /*3090*/  PRMT R0, RZ, 0x654, R0 ;  /* 0x00000654ff007816 */ /* 0x000fe40000000000 */
[C---:B------:R-:W-:Y:S01]  /*30a0*/  ISETP.NE.AND P1, PT, R11.reuse, 0x2, PT ;  /* 0x000000020b00780c */ /* 0x040fe20003f25270 */
[----:B------:R-:W-:Y:S01]  /*30b0*/  @!PT LDS RZ, [RZ] ;  /* 0x00000000fffff984 */ /* 0x000fe20000000800 */
[----:B------:R-:W-:Y:S01]  /*30c0*/  @!PT LDS RZ, [RZ] ;  /* 0x00000000fffff984 */ /* 0x000fe20000000800 */
[----:B------:R-:W-:Y:S01]  /*30d0*/  @!PT LDS RZ, [RZ] ;  /* 0x00000000fffff984 */ /* 0x000fe20000000800 */
[----:B------:R-:W-:Y:S01]  /*30e0*/  @!PT LDS RZ, [RZ] ;  /* 0x00000000fffff984 */ /* 0x000fe20000000800 */
[----:B------:R2:W-:Y:S06]  /*30f0*/  MEMBAR.ALL.CTA ;  /* 0x0000000000007992 */ /* 0x0005ec0000008000 */
[----:B--2---:R-:W2:Y:S01]  /*3100*/  FENCE.VIEW.ASYNC.S ;  /* 0x00000000000073c6 */ /* 0x004ea20000000000 */
[----:B------:R-:W-:Y:S01]  /*3110*/  SEL R11, R11, RZ, P1 ;  /* 0x000000ff0b0b7207 */ /* 0x000fe20000800000 */
[----:B--2---:R2:W-:Y:S01]  /*3120*/  SYNCS.ARRIVE.TRANS64.RED.A1T0 RZ, [R0+URZ], RZ ;  /* 0x000000ff00ff79a7 */ /* 0x0045e200081004ff */
[----:B-1----:R-:W-:-:S02]  /*3130*/  LOP3.LUT P3, RZ, R6, 0x1, RZ, 0xc0, !PT ;  /* 0x0000000106ff7812 */ /* 0x002fc4000786c0ff */
[----:B------:R-:W-:-:S04]  /*3140*/  SEL R5, RZ, 0x1, P1 ;  /* 0x00000001ff057807 */ /* 0x000fc80000800000 */
[----:B------:R-:W-:Y:S02]  /*3150*/  LOP3.LUT R10, R10, R5, RZ, 0x3c, !PT ;  /* 0x000000050a0a7212 */ /* 0x000fe400078e3cff */
[----:B--2---:R-:W-:-:S04]  /*3160*/  SEL R0, RZ, 0x1, P0 ;  /* 0x00000001ff007807 */ /* 0x004fc80000000000 */
[----:B------:R-:W-:Y:S01]  /*3170*/  LOP3.LUT R9, R9, R0, RZ, 0x3c, !PT ;  /* 0x0000000009097212 */ /* 0x000fe200078e3cff */
[----:B------:R-:W-:Y:S06]  /*3180*/  @P3 BRA `(.L_x_58) ;  /* 0xfffffffc002c3947 */ /* 0x000fec000383ffff */
[----:B------:R-:W-:Y:S01]  /*3190*/  ULEA UR5, UR6, UR37, 0x3 ;  /* 0x0000002506057291 */ /* 0x000fe2000f8e18ff */
[----:B------:R-:W-:-:S08]  /*31a0*/  SHF.L.U32 R3, R12, 0x1f, RZ ;  /* 0x0000001f0c037819 */ /* 0x000fd000000006ff */
[----:B------:R-:W1:Y:S02]  /*31b0*/  SYNCS.PHASECHK.TRANS64 P0, [UR5+0x140], R3 ;  /* 0x00014003ff0075a7 */ /* 0x000e640008001005 */
[----:B-1----:R-:W-:Y:S05]  /*31c0*/  @P0 BRA `(.L_x_59) ;  /* 0x0000000000080947 */ /* 0x002fea0003800000 */
[----:B------:R-:W1:Y:S02]  /*31d0*/  SYNCS.PHASECHK.TRANS64.TRYWAIT P0, [UR5+0x140], R3 ;  /* 0x00014003ff0075a7 */ /* 0x000e640008001105 */
[----:B-1----:R-:W-:Y:S05]  /*31e0*/  @!P0 BRA `(.L_x_60) ;  /* 0x000000a8003c8947 */ /* 0x002fea0003800000 */
.L_x_59:
[----:B------:R-:W-:-:S04]  /*31f0*/  UIADD3 UR4, UPT, UPT, UR6, 0x1, URZ ;  /* 0x0000000106047890 */ /* 0x000fc8000fffe0ff */
[----:B------:R-:W-:-:S04]  /*3200*/  UISETP.NE.AND UP0, UPT, UR4, 0x2, UPT ;  /* 0x000000020400788c */ /* 0x000fc8000bf05270 */
[----:B------:R-:W-:Y:S02]  /*3210*/  USEL UR7, URZ, 0x1, UP0 ;  /* 0x00000001ff077887 */ /* 0x000fe40008000000 */
[----:B------:R-:W-:-:S04]  /*3220*/  USEL UR4, UR4, URZ, UP0 ;  /* 0x000000ff04047287 */ /* 0x000fc80008000000 */
[----:B------:R-:W-:Y:S01]  /*3230*/  ULEA UR4, UR4, UR37, 0x3 ;  /* 0x0000002504047291 */ /* 0x000fe2000f8e18ff */
[----:B-1----:R-:W-:-:S04]  /*3240*/  LOP3.LUT R3, R12, UR7, RZ, 0x3c, !PT ;  /* 0x000000070c037c12 */ /* 0x002fc8000f8e3cff */
[----:B------:R-:W-:-:S04]  /*3250*/  SHF.L.U32 R0, R3, 0x1f, RZ ;  /* 0x0000001f03007819 */ /* 0x000fc800000006ff */
[----:B------:R-:W1:Y:S02]  /*3260*/  SYNCS.PHASECHK.TRANS64 P0, [UR4+0x140], R0 ;  /* 0x00014000ff0075a7 */ /* 0x000e640008001004 */
[----:B-1----:R-:W-:Y:S05]  /*3270*/  @P0 EXIT ;  /* 0x000000000000094d */ /* 0x002fea0003800000 */
[----:B------:R-:W-:Y:S02]  /*3280*/  SHF.L.U32 R3, R3, 0x1f, RZ ;  /* 0x0000001f03037819 */ /* 0x000fe400000006ff */
[----:B------:R-:W-:-:S07]  /*3290*/  MOV R0, UR4 ;  /* 0x0000000400007c02 */ /* 0x000fce0008000f00 */
.L_x_61:
[----:B-1----:R1:W2:Y:S02]  /*32a0*/  SYNCS.PHASECHK.TRANS64.TRYWAIT P0, [R0+URZ+0x140], R3 ;  /* 0x00014003000075a7 */ /* 0x0022a400080011ff */
[----:B--2---:R-:W-:Y:S05]  /*32b0*/  @!P0 NANOSLEEP.SYNCS 0x989680 ;  /* 0x009896800000895d */ /* 0x004fea0003900000 */
[----:B------:R-:W2:Y:S02]  /*32c0*/  @!P0 SYNCS.PHASECHK.TRANS64 P0, [R0+URZ+0x140], R3 ;  /* 0x00014003000085a7 */ /* 0x000ea400080010ff */
[----:B--2---:R-:W-:Y:S05]  /*32d0*/  @P0 EXIT ;  /* 0x000000000000094d */ /* 0x004fea0003800000 */
[----:B------:R-:W-:Y:S05]  /*32e0*/  BRA `(.L_x_61) ;  /* 0xfffffffc00ec7947 */ /* 0x000fea000383ffff */
.L_x_54:
[----:B------:R-:W-:-:S09]  /*32f0*/  UISETP.NE.AND UP0, UPT, UR8, URZ, UPT ;  /* 0x000000ff0800728c */ /* 0x000fd2000bf05270 */
[----:B------:R-:W-:Y:S05]  /*3300*/  BRA.U UP0, `(.L_x_62) ;  /* 0x0000000d007c7547 */ /* 0x000fea000b800000 */
[----:B------:R-:W-:Y:S01]  /*3310*/  UMOV UR4, 0x40 ;  /* 0x0000004000047882 */ /* 0x000fe20000000000 */
[----:B------:R-:W-:Y:S01]  /*3320*/  NOP ;  /* 0x0000000000007918 */ /* 0x000fe20000000000 */
[----:B------:R-:W-:Y:S01]  /*3330*/  ULEA UR4, UR37, UR4, 0x18 ;  /* 0x0000000425047291 */ /* 0x000fe2000f8ec0ff */
[----:B------:R-:W-:Y:S02]  /*3340*/  UMOV UR5, 0x400 ;  /* 0x0000040000057882 */ /* 0x000fe40000000000 */
[----:B------:R-:W-:-:S06]  /*3350*/  ULEA UR37, UR37, UR5, 0x18 ;  /* 0x0000000525257291 */ /* 0x000fcc000f8ec0ff */
[----:B------:R-:W1:Y:S02]  /*3360*/  LDS.U8 R0, [UR4+0x1c] ;  /* 0x00001c04ff007984 */ /* 0x000e640008000000 */
[----:B-1----:R-:W-:-:S13]  /*3370*/  ISETP.NE.AND P0, PT, R0, RZ, PT ;  /* 0x000000ff0000720c */ /* 0x002fda0003f05270 */
[----:B------:R-:W-:Y:S05]  /*3380*/  @P0 BRA `(.L_x_63) ;  /* 0x0000000000580947 */ /* 0x000fea0003800000 */
[----:B------:R-:W-:-:S13]  /*3390*/  ELECT P0, URZ, PT ;  /* 0x0000000000ff782f */ /* 0x000fda0003800000 */
[----:B------:R-:W-:Y:S05]  /*33a0*/  @!P0 BRA `(.L_x_64) ;  /* 0x0000000000608947 */ /* 0x000fea0003800000 */
[----:B------:R-:W-:Y:S01]  /*33b0*/  UMOV UR5, 0x10 ;  /* 0x0000001000057882 */ /* 0x000fe20000000000 */
[----:B------:R-:W-:Y:S01]  /*33c0*/  HFMA2 R0, -RZ, RZ, 0, 5.9604644775390625e-08 ;  /* 0x00000001ff007431 */ /* 0x000fe200000001ff */
[----:B------:R-:W-:-:S03]  /*33d0*/  MOV R2, 0xffff ;  /* 0x0000ffff00027802 */ /* 0x000fc60000000f00 */
[----:B------:R-:W-:Y:S04]  /*33e0*/  DEPBAR.LE SB1, 0x36 ;  /* 0x00009d800000791a */ /* 0x000fe80000000000 */
[----:B------:R-:W1:Y:S02]  /*33f0*/  UTCATOMSWS.FIND_AND_SET.ALIGN UP0, UR5, UR5 ;  /* 0x00000005000575e3 */ /* 0x000e640008000800 */
[----:B-1----:R-:W-:Y:S01]  /*3400*/  MOV R3, UR5 ;  /* 0x0000000500037c02 */ /* 0x002fe20008000f00 */
[----:B------:R-:W-:Y:S06]  /*3410*/  BRA.U UP0, `(.L_x_65) ;  /* 0x0000000100187547 */ /* 0x000fec000b800000 */
.L_x_66:
[----:B------:R-:W-:Y:S05]  /*3420*/  NANOSLEEP 0x64 ;  /* 0x000000640000795d */ /* 0x000fea0003800000 */
[----:B------:R-:W-:-:S05]  /*3430*/  UMOV UR5, 0x10 ;  /* 0x0000001000057882 */ /* 0x000fca0000000000 */
[----:B------:R-:W-:Y:S04]  /*3440*/  DEPBAR.LE SB1, 0x36 ;  /* 0x00009d800000791a */ /* 0x000fe80000000000 */
[----:B------:R-:W1:Y:S02]  /*3450*/  UTCATOMSWS.FIND_AND_SET.ALIGN UP0, UR5, UR5 ;  /* 0x00000005000575e3 */ /* 0x000e640008000800 */
[----:B-1----:R-:W-:Y:S01]  /*3460*/  MOV R3, UR5 ;  /* 0x0000000500037c02 */ /* 0x002fe20008000f00 */
[----:B------:R-:W-:Y:S05]  /*3470*/  BRA.U !UP0, `(.L_x_66) ;  /* 0xfffffffd08e87547 */ /* 0x000fea000b83ffff */
.L_x_65:
[-C--:B------:R-:W-:Y:S02]  /*3480*/  SHF.L.U32 R2, R2, R3.reuse, RZ ;  /* 0x0000000302027219 */ /* 0x080fe400000006ff */
[----:B------:R-:W-:Y:S01]  /*3490*/  SHF.L.U32 R0, R0, R3, RZ ;  /* 0x0000000300007219 */ /* 0x000fe200000006ff */
[----:B------:R-:W-:Y:S02]  /*34a0*/  IMAD.SHL.U32 R3, R3, 0x20, RZ ;  /* 0x0000002003037824 */ /* 0x000fe400078e00ff */
[----:B------:R1:W-:Y:S04]  /*34b0*/  ATOMS.OR RZ, [UR4+0x14], R2 ;  /* 0x00001402ffff798c */ /* 0x0003e8000b000004 */
[----:B------:R1:W-:Y:S04]  /*34c0*/  ATOMS.OR RZ, [UR4+0x18], R0 ;  /* 0x00001800ffff798c */ /* 0x0003e8000b000004 */
[----:B------:R1:W-:Y:S01]  /*34d0*/  STS [UR37+0x1e0], R3 ;  /* 0x0001e003ff007988 */ /* 0x0003e20008000825 */
[----:B------:R-:W-:Y:S05]  /*34e0*/  BRA `(.L_x_64) ;  /* 0x0000000000107947 */ /* 0x000fea0003800000 */
.L_x_63:
[----:B------:R-:W-:Y:S02]  /*34f0*/  MOV R0, 0xffffffff ;  /* 0xffffffff00007802 */ /* 0x000fe40000000f00 */
[----:B------:R-:W-:-:S03]  /*3500*/  MOV R2, 0x3530 ;  /* 0x0000353000027802 */ /* 0x000fc60000000f00 */
[----:B------:R1:W-:Y:S04]  /*3510*/  STS [UR37+0x1e0], R0 ;  /* 0x0001e000ff007988 */ /* 0x0003e80008000825 */
[----:B-1-3-5:R-:W-:Y:S05]  /*3520*/  CALL.REL.NOINC `($__internal_1_$__cuda_sm10x_tcgen05_guardrail_trap_phase_invalid_during_alloc) ;  /* 0x000000a800b87944 */ /* 0x02afea0003c00000 */
.L_x_64:
[----:B------:R-:W-:Y:S05]  /*3530*/  WARPSYNC.ALL ;  /* 0x0000000000007948 */ /* 0x000fea0003800000 */
[----:B------:R-:W2:Y:S01]  /*3540*/  S2UR UR6, SR_CgaCtaId ;  /* 0x00000000000679c3 */ /* 0x000ea20000008800 */
[----:B------:R-:W-:Y:S01]  /*3550*/  UMOV UR4, 0x400 ;  /* 0x0000040000047882 */ /* 0x000fe20000000000 */
[----:B------:R-:W-:-:S06]  /*3560*/  NOP ;  /* 0x0000000000007918 */ /* 0x000fcc0000000000 */
[----:B------:R-:W-:Y:S06]  /*3570*/  BAR.ARV 0x6, 0xa0 ;  /* 0x0182800000007b1d */ /* 0x000fec0000002000 */
[----:B------:R-:W4:Y:S01]  /*3580*/  LDCU UR7, c[0x0][0x38c] ;  /* 0x00007180ff0777ac */ /* 0x000f220008000800 */
[----:B------:R-:W-:Y:S01]  /*3590*/  IMAD.MOV.U32 R11, RZ, RZ, 0x1 ;  /* 0x00000001ff0b7424 */ /* 0x000fe200078e00ff */
[----:B------:R-:W-:Y:S01]  /*35a0*/  CS2R R8, SRZ ;  /* 0x0000000000087805 */ /* 0x000fe2000001ff00 */
[----:B------:R-:W-:Y:S01]  /*35b0*/  IMAD.MOV.U32 R10, RZ, RZ, RZ ;  /* 0x000000ffff0a7224 */ /* 0x000fe200078e00ff */
[----:B------:R-:W-:Y:S01]  /*35c0*/  UMOV UR18, URZ ;  /* 0x000000ff00127c82 */ /* 0x000fe20008000000 */
[----:B------:R-:W-:Y:S01]  /*35d0*/  UMOV UR17, URZ ;  /* 0x000000ff00117c82 */ /* 0x000fe20008000000 */
[----:B------:R-:W-:Y:S01]  /*35e0*/  UMOV UR22, 0x0 ;  /* 0x0000000000167882 */ /* 0x000fe20000000000 */
[----:B------:R-:W-:Y:S01]  /*35f0*/  UMOV UR23, 0x8100010 ;  /* 0x0810001000177882 */ /* 0x000fe20000000000 */
[----:B------:R-:W-:Y:S01]  /*3600*/  UMOV UR20, 0x0 ;  /* 0x0000000000147882 */ /* 0x000fe20000000000 */
[----:B------:R-:W-:Y:S01]  /*3610*/  UMOV UR21, 0x8100010 ;  /* 0x0810001000157882 */ /* 0x000fe20000000000 */
[----:B--2---:R-:W-:Y:S01]  /*3620*/  ULEA UR6, UR6, UR4, 0x18 ;  /* 0x0000000406067291 */ /* 0x004fe2000f8ec0ff */
[----:B------:R-:W2:Y:S03]  /*3630*/  LDCU UR4, c[0x0][0x38c] ;  /* 0x00007180ff0477ac */ /* 0x000ea60008000800 */
[----:B------:R-:W-:-:S02]  /*3640*/  UIADD3 UR11, UPT, UPT, UR6, 0x4400, URZ ;  /* 0x00004400060b7890 */ /* 0x000fc4000fffe0ff */
[----:B----4-:R-:W-:-:S03]  /*3650*/  UIADD3 UR7, UPT, UPT, UR7, 0x3f, URZ ;  /* 0x0000003f07077890 */ /* 0x010fc6000fffe0ff */
[----:B-1----:R-:W1:Y:S01]  /*3660*/  LDS R0, [UR6+0x1e0] ;  /* 0x0001e006ff007984 */ /* 0x002e620008000800 */
[----:B------:R-:W-:Y:S02]  /*3670*/  UIADD3 UR12, UPT, UPT, UR6, 0x26400, URZ ;  /* 0x00026400060c7890 */ /* 0x000fe4000fffe0ff */
[----:B------:R-:W-:Y:S02]  /*3680*/  USHF.R.S32.HI UR5, URZ, 0x1f, UR7 ;  /* 0x0000001fff057899 */ /* 0x000fe40008011407 */
[----:B------:R-:W-:Y:S02]  /*3690*/  USHF.R.U32.HI UR11, URZ, 0x4, UR11 ;  /* 0x00000004ff0b7899 */ /* 0x000fe4000801160b */
[----:B------:R-:W-:Y:S02]  /*36a0*/  ULEA.HI UR5, UR5, UR7, URZ, 0x6 ;  /* 0x0000000705057291 */ /* 0x000fe4000f8f30ff */
[----:B------:R-:W-:Y:S02]  /*36b0*/  USHF.R.U32.HI UR12, URZ, 0x4, UR12 ;  /* 0x00000004ff0c7899 */ /* 0x000fe4000801160c */
[----:B------:R-:W-:-:S02]  /*36c0*/  USHF.R.S32.HI UR5, URZ, 0x6, UR5 ;  /* 0x00000006ff057899 */ /* 0x000fc40008011405 */
[----:B------:R-:W-:Y:S02]  /*36d0*/  ULOP3.LUT UR11, UR11, 0x3fff, URZ, 0xc0, !UPT ;  /* 0x00003fff0b0b7892 */ /* 0x000fe4000f8ec0ff */
[----:B------:R-:W-:Y:S02]  /*36e0*/  UISETP.LT.AND UP0, UPT, UR5, 0x1, UPT ;  /* 0x000000010500788c */ /* 0x000fe4000bf01270 */
[----:B------:R-:W-:Y:S02]  /*36f0*/  ULOP3.LUT UR12, UR12, 0x3fff, URZ, 0xc0, !UPT ;  /* 0x00003fff0c0c7892 */ /* 0x000fe4000f8ec0ff */
[----:B------:R-:W-:Y:S02]  /*3700*/  USEL UR10, UR5, 0x1, !UP0 ;  /* 0x00000001050a7887 */ /* 0x000fe4000c000000 */
[----:B------:R-:W-:Y:S02]  /*3710*/  ULOP3.LUT UR11, UR11, 0x10000, URZ, 0xfc, !UPT ;  /* 0x000100000b0b7892 */ /* 0x000fe4000f8efcff */
[----:B------:R-:W-:-:S02]  /*3720*/  ULOP3.LUT UR12, UR12, 0x10000, URZ, 0xfc, !UPT ;  /* 0x000100000c0c7892 */ /* 0x000fc4000f8efcff */
[----:B------:R-:W-:Y:S02]  /*3730*/  UIADD3 UR10, UPT, UPT, -UR10, URZ, URZ ;  /* 0x000000ff0a0a7290 */ /* 0x000fe4000fffe1ff */
[----:B--2---:R-:W-:Y:S01]  /*3740*/  UISETP.GE.AND UP3, UPT, UR4, 0x1, UPT ;  /* 0x000000010400788c */ /* 0x004fe2000bf66270 */
[----:B-1----:R-:W-:-:S15]  /*3750*/  R2UR UR19, R0 ;  /* 0x00000000001372ca */ /* 0x002fde00000e0000 */
.L_x_73:
[----:B------:R-:W-:Y:S02]  /*3760*/  LEA R0, R10, UR6, 0x3 ;  /* 0x000000060a007c11 */ /* 0x000fe4000f8e18ff */
[----:B------:R-:W-:Y:S02]  /*3770*/  SHF.L.U32 R5, R9, 0x1f, RZ ;  /* 0x0000001f09057819 */ /* 0x000fe400000006ff */
[----:B------:R-:W-:Y:S01]  /*3780*/  PLOP3.LUT P0, PT, PT, PT, UP3, 0x80, 0x8 ;  /* 0x000000000008781c */ /* 0x000fe20003f0f038 */
[----:B------:R-:W-:Y:S01]  /*3790*/  VIADD R3, R0, 0x140 ;  /* 0x0000014000037836 */ /* 0x000fe20000000000 */
[----:B-1----:R-:W1:Y:S02]  /*37a0*/  SYNCS.PHASECHK.TRANS64.TRYWAIT P1, [R0+URZ+0x130], R5 ;  /* 0x00013005000075a7 */ /* 0x002e6400080211ff */
[----:B-1----:R-:W-:Y:S09]  /*37b0*/  @!P1 BRA `(.L_x_67) ;  /* 0x000000a000e09947 */ /* 0x002ff20003800000 */
.L_x_343:
[----:B------:R-:W-:Y:S01]  /*37c0*/  LEA R4, R10, UR6, 0x4 ;  /* 0x000000060a047c11 */ /* 0x000fe2000f8e20ff */
[----:B------:R-:W-:Y:S01]  /*37d0*/  @UP3 ULEA UR4, UR17, UR6, 0x3 ;  /* 0x0000000611043291 */ /* 0x000fe2000f8e18ff */
[----:B------:R-:W-:Y:S01]  /*37e0*/  PLOP3.LUT P1, PT, PT, PT, PT, 0x80, 0x8 ;  /* 0x000000000008781c */ /* 0x000fe20003f2f070 */
[----:B------:R-:W-:Y:S01]  /*37f0*/  ULEA UR8, UR18, UR6, 0x3 ;  /* 0x0000000612087291 */ /* 0x000fe2000f8e18ff */
[----:B------:R-:W-:Y:S01]  /*3800*/  PRMT R3, RZ, 0x654, R3 ;  /* 0x00000654ff037816 */ /* 0x000fe20000000003 */
[----:B------:R-:W-:Y:S01]  /*3810*/  ULEA UR9, UR18, UR19, 0x6 ;  /* 0x0000001312097291 */ /* 0x000fe2000f8e30ff */
[----:B-1----:R-:W1:Y:S01]  /*3820*/  LDS.128 R4, [R4+0x1c0] ;  /* 0x0001c00004047984 */ /* 0x002e620000000c00 */
[----:B------:R-:W-:Y:S02]  /*3830*/  @P0 SHF.L.U32 R2, R8, 0x1f, RZ ;  /* 0x0000001f08020819 */ /* 0x000fe400000006ff */
[----:B------:R-:W-:Y:S01]  /*3840*/  SHF.L.U32 R0, R11, 0x1f, RZ ;  /* 0x0000001f0b007819 */ /* 0x000fe200000006ff */
[----:B------:R-:W-:Y:S01]  /*3850*/  @!PT LDS RZ, [RZ] ;  /* 0x00000000fffff984 */ /* 0x000fe20000000800 */
[----:B------:R-:W-:Y:S01]  /*3860*/  @!PT LDS RZ, [RZ] ;  /* 0x00000000fffff984 */ /* 0x000fe20000000800 */
[----:B------:R-:W-:Y:S01]  /*3870*/  @!PT LDS RZ, [RZ] ;  /* 0x00000000fffff984 */ /* 0x000fe20000000800 */
[----:B------:R-:W-:Y:S01]  /*3880*/  @!PT LDS RZ, [RZ] ;  /* 0x00000000fffff984 */ /* 0x000fe20000000800 */
[----:B------:R2:W-:Y:S06]  /*3890*/  MEMBAR.ALL.CTA ;  /* 0x0000000000007992 */ /* 0x0005ec0000008000 */
[----:B--2---:R-:W2:Y:S02]  /*38a0*/  FENCE.VIEW.ASYNC.S ;  /* 0x00000000000073c6 */ /* 0x004ea40000000000 */
[----:B--2---:R2:W-:Y:S01]  /*38b0*/  SYNCS.ARRIVE.TRANS64.RED.A1T0 RZ, [R3+URZ], RZ ;  /* 0x000000ff03ff79a7 */ /* 0x0045e200081004ff */
[----:B------:R2:W4:Y:S01]  /*38c0*/  @P0 SYNCS.PHASECHK.TRANS64.TRYWAIT P1, [UR4], R2 ;  /* 0x00000002ff0005a7 */ /* 0x0005220008021104 */
[----:B------:R-:W3:Y:S02]  /*38d0*/  SYNCS.PHASECHK.TRANS64.TRYWAIT P0, [UR8+0x170], R0 ;  /* 0x00017000ff0075a7 */ /* 0x000ee40008001108 */
[----:B-1234-:R-:W-:Y:S05]  /*38e0*/  @!P0 BRA `(.L_x_68) ;  /* 0x000000a000a88947 */ /* 0x01efea0003800000 */
.L_x_345:
[----:B------:R-:W-:Y:S01]  /*38f0*/  IADD3 R10, PT, PT, R10, 0x1, RZ ;  /* 0x000000010a0a7810 */ /* 0x000fe20007ffe0ff */
[----:B------:R-:W-:Y:S06]  /*3900*/  BRA.U !UP3, `(.L_x_69) ;  /* 0x000000010b987547 */ /* 0x000fec000b800000 */
[----:B------:R-:W-:Y:S01]  /*3910*/  UPLOP3.LUT UP4, UPT, UPT, UPT, UPT, 0x40, 0x4 ;  /* 0x000000000004789c */ /* 0x000fe20003f8e870 */
[----:B------:R-:W-:Y:S01]  /*3920*/  UMOV UR16, UR10 ;  /* 0x0000000a00107c82 */ /* 0x000fe20008000000 */
[----:B------:R-:W-:Y:S01]  /*3930*/  UMOV UR15, UR5 ;  /* 0x00000005000f7c82 */ /* 0x000fe20008000000 */
[----:B------:R-:W-:-:S08]  /*3940*/  UMOV UR14, UR17 ;  /* 0x00000011000e7c82 */ /* 0x000fd00008000000 */
.L_x_72:
[----:B------:R-:W-:Y:S02]  /*3950*/  UIADD3 UR16, UPT, UPT, UR16, 0x1, URZ ;  /* 0x0000000110107890 */ /* 0x000fe4000fffe0ff */
[----:B--2---:R-:W-:Y:S02]  /*3960*/  ULEA UR7, UR14, UR6, 0x3 ;  /* 0x000000060e077291 */ /* 0x004fe4000f8e18ff */
[----:B------:R-:W-:Y:S01]  /*3970*/  UISETP.NE.AND UP0, UPT, UR16, URZ, UPT ;  /* 0x000000ff1000728c */ /* 0x000fe2000bf05270 */
[----:B---3--:R-:W-:Y:S10]  /*3980*/  @P1 BRA `(.L_x_70) ;  /* 0x00000000000c1947 */ /* 0x008ff40003800000 */
[----:B-1----:R-:W-:Y:S04]  /*3990*/  SHF.L.U32 R3, R8, 0x1f, RZ ;  /* 0x0000001f08037819 */ /* 0x002fe800000006ff */
[----:B------:R-:W1:Y:S02]  /*39a0*/  SYNCS.PHASECHK.TRANS64.TRYWAIT P0, [UR7], R3 ;  /* 0x00000003ff0075a7 */ /* 0x000e640008001107 */
[----:B-1----:R-:W-:Y:S05]  /*39b0*/  @!P0 BRA `(.L_x_71) ;  /* 0x000000a0008c8947 */ /* 0x002fea0003800000 */
.L_x_70:
[----:B------:R-:W-:Y:S01]  /*39c0*/  UISETP.NE.AND UP1, UPT, UR15, 0x1, UPT ;  /* 0x000000010f00788c */ /* 0x000fe2000bf25270 */
[----:B------:R-:W-:Y:S01]  /*39d0*/  PLOP3.LUT P1, PT, PT, PT, PT, 0x80, 0x8 ;  /* 0x000000000008781c */ /* 0x000fe20003f2f070 */
[----:B------:R-:W-:Y:S02]  /*39e0*/  UIADD3 UR17, UPT, UPT, UR14, 0x1, URZ ;  /* 0x000000010e117890 */ /* 0x000fe4000fffe0ff */
[----:B------:R-:W-:Y:S02]  /*39f0*/  ULEA UR24, UR14, UR12, 0x8 ;  /* 0x0000000c0e187291 */ /* 0x000fe4000f8e40ff */
[----:B------:R-:W-:Y:S01]  /*3a00*/  UISETP.NE.AND UP2, UPT, UR17, 0x11, UPT ;  /* 0x000000111100788c */ /* 0x000fe2000bf45270 */
[----:B------:R-:W-:Y:S01]  /*3a10*/  PLOP3.LUT P0, PT, PT, PT, UP1, 0x80, 0x8 ;  /* 0x000000000008781c */ /* 0x000fe20003f0f018 */
[----:B------:R-:W-:Y:S02]  /*3a20*/  ULEA UR26, UR14, UR11, 0x9 ;  /* 0x0000000b0e1a7291 */ /* 0x000fe4000f8e48ff */
[----:B------:R-:W-:Y:S02]  /*3a30*/  USEL UR13, URZ, 0x1, UP2 ;  /* 0x00000001ff0d7887 */ /* 0x000fe40009000000 */
[----:B------:R-:W-:Y:S02]  /*3a40*/  USEL UR17, UR17, URZ, UP2 ;  /* 0x000000ff11117287 */ /* 0x000fe40009000000 */
[----:B------:R-:W-:Y:S02]  /*3a50*/  UIADD3 UR30, UPT, UPT, UR24, 0x2, URZ ;  /* 0x00000002181e7890 */ /* 0x000fe4000fffe0ff */
[----:B------:R-:W-:Y:S01]  /*3a60*/  @UP1 ULEA UR4, UR17, UR6, 0x3 ;  /* 0x0000000611041291 */ /* 0x000fe2000f8e18ff */
[----:B------:R-:W-:Y:S01]  /*3a70*/  LOP3.LUT R8, R8, UR13, RZ, 0x3c, !PT ;  /* 0x0000000d08087c12 */ /* 0x000fe2000f8e3cff */
[----:B------:R-:W-:Y:S02]  /*3a80*/  UIADD3 UR28, UPT, UPT, UR26, 0x2, URZ ;  /* 0x000000021a1c7890 */ /* 0x000fe4000fffe0ff */
[----:B------:R-:W-:Y:S01]  /*3a90*/  UIADD3 UR7, UPT, UPT, UR7, 0x88, URZ ;  /* 0x0000008807077890 */ /* 0x000fe2000fffe0ff */
[----:B-1----:R-:W-:Y:S01]  /*3aa0*/  @P0 SHF.L.U32 R0, R8, 0x1f, RZ ;  /* 0x0000001f08000819 */ /* 0x002fe200000006ff */
[----:B------:R-:W-:Y:S01]  /*3ab0*/  UMOV UR25, 0x80004020 ;  /* 0x8000402000197882 */ /* 0x000fe20000000000 */
[----:B------:R-:W-:Y:S01]  /*3ac0*/  UMOV UR27, 0x80004020 ;  /* 0x80004020001b7882 */ /* 0x000fe20000000000 */
[----:B------:R-:W-:Y:S01]  /*3ad0*/  UMOV UR31, 0x80004020 ;  /* 0x80004020001f7882 */ /* 0x000fe20000000000 */
[----:B------:R2:W3:Y:S01]  /*3ae0*/  @P0 SYNCS.PHASECHK.TRANS64.TRYWAIT P1, [UR4], R0 ;  /* 0x00000000ff0005a7 */ /* 0x0004e20008021104 */
[----:B------:R-:W-:Y:S01]  /*3af0*/  UIADD3 UR15, UPT, UPT, UR15, -0x1, URZ ;  /* 0xffffffff0f0f7890 */ /* 0x000fe2000fffe0ff */
[----:B------:R2:W-:Y:S01]  /*3b00*/  UTCQMMA gdesc[UR26], gdesc[UR24], tmem[UR9], tmem[UR22], idesc[UR23], UP4 ;  /* 0x00ff16181a0075ea */ /* 0x0005e2000a000309 */
[----:B------:R-:W-:Y:S01]  /*3b10*/  UPLOP3.LUT UP4, UPT, UPT, UPT, UPT, 0x80, 0x8 ;  /* 0x000000000008789c */ /* 0x000fe20003f8f070 */
[----:B------:R-:W-:Y:S01]  /*3b20*/  UMOV UR29, 0x80004020 ;  /* 0x80004020001d7882 */ /* 0x000fe20000000000 */
[----:B------:R-:W-:Y:S01]  /*3b30*/  UMOV UR14, UR17 ;  /* 0x00000011000e7c82 */ /* 0x000fe20008000000 */
[----:B------:R2:W-:Y:S01]  /*3b40*/  UTCQMMA gdesc[UR28], gdesc[UR30], tmem[UR9], tmem[UR20], idesc[UR21], UPT ;  /* 0x00ff141e1c0075ea */ /* 0x0005e2000b800309 */
[----:B------:R2:W-:Y:S01]  /*3b50*/  UTCBAR [UR7], URZ ;  /* 0x000000ff070073e9 */ /* 0x0005e200080000ff */
[----:B------:R-:W-:Y:S06]  /*3b60*/  BRA.U UP0, `(.L_x_72) ;  /* 0xfffffffd00787547 */ /* 0x000fec000b83ffff */
.L_x_69:
[----:B------:R-:W-:Y:S01]  /*3b70*/  UIADD3 UR18, UPT, UPT, UR18, 0x1, URZ ;  /* 0x0000000112127890 */ /* 0x000fe2000fffe0ff */
[----:B------:R-:W-:Y:S01]  /*3b80*/  LOP3.LUT P0, RZ, R6, 0x1, RZ, 0xc0, !PT ;  /* 0x0000000106ff7812 */ /* 0x000fe2000780c0ff */
[----:B------:R-:W-:Y:S01]  /*3b90*/  UIADD3 UR8, UPT, UPT, UR8, 0x150, URZ ;  /* 0x0000015008087890 */ /* 0x000fe2000fffe0ff */
[----:B---3--:R-:W-:Y:S01]  /*3ba0*/  ISETP.NE.AND P1, PT, R10, 0x2, PT ;  /* 0x000000020a00780c */ /* 0x008fe20003f25270 */
[----:B------:R-:W-:-:S03]  /*3bb0*/  UISETP.NE.AND UP0, UPT, UR18, 0x4, UPT ;  /* 0x000000041200788c */ /* 0x000fc6000bf05270 */
[----:B-12---:R-:W-:Y:S01]  /*3bc0*/  SEL R0, RZ, 0x1, P1 ;  /* 0x00000001ff007807 */ /* 0x006fe20000800000 */
[----:B------:R-:W-:Y:S01]  /*3bd0*/  USEL UR4, URZ, 0x1, UP0 ;  /* 0x00000001ff047887 */ /* 0x000fe20008000000 */
[----:B------:R-:W-:Y:S01]  /*3be0*/  SEL R10, R10, RZ, P1 ;  /* 0x000000ff0a0a7207 */ /* 0x000fe20000800000 */
[----:B------:R-:W-:Y:S01]  /*3bf0*/  USEL UR18, UR18, URZ, UP0 ;  /* 0x000000ff12127287 */ /* 0x000fe20008000000 */
[----:B------:R1:W-:Y:S01]  /*3c00*/  UTCBAR [UR8], URZ ;  /* 0x000000ff080073e9 */ /* 0x0003e200080000ff */
[----:B------:R-:W-:Y:S02]  /*3c10*/  LOP3.LUT R9, R9, R0, RZ, 0x3c, !PT ;  /* 0x0000000009097212 */ /* 0x000fe400078e3cff */
[----:B------:R-:W-:Y:S01]  /*3c20*/  LOP3.LUT R11, R11, UR4, RZ, 0x3c, !PT ;  /* 0x000000040b0b7c12 */ /* 0x000fe2000f8e3cff */
[----:B------:R-:W-:Y:S07]  /*3c30*/  @P0 BRA `(.L_x_73) ;  /* 0xfffffff800c80947 */ /* 0x000fee000383ffff */
[----:B------:R-:W2:Y:S01]  /*3c40*/  S2UR UR4, SR_CgaCtaId ;  /* 0x00000000000479c3 */ /* 0x000ea20000008800 */
[----:B------:R-:W-:Y:S01]  /*3c50*/  ELECT P0, URZ, PT ;  /* 0x0000000000ff782f */ /* 0x000fe20003800000 */
[----:B------:R-:W-:Y:S01]  /*3c60*/  IMAD.MOV.U32 R0, RZ, RZ, 0x1 ;  /* 0x00000001ff007424 */ /* 0x000fe200078e00ff */
[----:B------:R-:W-:Y:S01]  /*3c70*/  UIADD3 UR6, UPT, UPT, UR6, 0x170, URZ ;  /* 0x0000017006067890 */ /* 0x000fe2000fffe0ff */
[----:B------:R-:W-:Y:S01]  /*3c80*/  SHF.L.U32 R3, R11, 0x1f, RZ ;  /* 0x0000001f0b037819 */ /* 0x000fe200000006ff */
[----:B------:R-:W-:-:S03]  /*3c90*/  UMOV UR5, 0x40 ;  /* 0x0000004000057882 */ /* 0x000fc60000000000 */
[----:B------:R-:W-:Y:S01]  /*3ca0*/  UVIRTCOUNT.DEALLOC.SMPOOL 0x80 ;  /* 0x000000800000784c */ /* 0x000fe20000000000 */
[----:B--2---:R-:W-:Y:S02]  /*3cb0*/  ULEA UR4, UR4, UR5, 0x18 ;  /* 0x0000000504047291 */ /* 0x004fe4000f8ec0ff */
[----:B------:R-:W-:-:S07]  /*3cc0*/  ULEA UR5, UR18, UR6, 0x3 ;  /* 0x0000000612057291 */ /* 0x000fce000f8e18ff */
[----:B------:R2:W-:Y:S02]  /*3cd0*/  @P0 STS.U8 [UR4+0x1c], R0 ;  /* 0x00001c00ff000988 */ /* 0x0005e40008000004 */
[----:B------:R-:W3:Y:S02]  /*3ce0*/  SYNCS.PHASECHK.TRANS64.TRYWAIT P0, [UR5], R3 ;  /* 0x00000003ff0075a7 */ /* 0x000ee40008001105 */
[----:B--23--:R-:W-:Y:S05]  /*3cf0*/  @!P0 BRA `(.L_x_74) ;  /* 0x0000009c00d48947 */ /* 0x00cfea0003800000 */
.L_x_348:
[----:B------:R-:W-:-:S04]  /*3d00*/  UIADD3 UR7, UPT, UPT, UR18, 0x1, URZ ;  /* 0x0000000112077890 */ /* 0x000fc8000fffe0ff */
[----:B------:R-:W-:-:S04]  /*3d10*/  UISETP.NE.AND UP0, UPT, UR7, 0x4, UPT ;  /* 0x000000040700788c */ /* 0x000fc8000bf05270 */
[----:B-1----:R-:W-:Y:S02]  /*3d20*/  USEL UR8, URZ, 0x1, UP0 ;  /* 0x00000001ff087887 */ /* 0x002fe40008000000 */
[----:B------:R-:W-:-:S04]  /*3d30*/  USEL UR7, UR7, URZ, UP0 ;  /* 0x000000ff07077287 */ /* 0x000fc80008000000 */
[----:B------:R-:W-:Y:S01]  /*3d40*/  ULEA UR5, UR7, UR6, 0x3 ;  /* 0x0000000607057291 */ /* 0x000fe2000f8e18ff */
[----:B------:R-:W-:-:S04]  /*3d50*/  LOP3.LUT R2, R11, UR8, RZ, 0x3c, !PT ;  /* 0x000000080b027c12 */ /* 0x000fc8000f8e3cff */
[----:B--2---:R-:W-:-:S04]  /*3d60*/  SHF.L.U32 R3, R2, 0x1f, RZ ;  /* 0x0000001f02037819 */ /* 0x004fc800000006ff */
[----:B------:R-:W1:Y:S02]  /*3d70*/  SYNCS.PHASECHK.TRANS64.TRYWAIT P0, [UR5], R3 ;  /* 0x00000003ff0075a7 */ /* 0x000e640008001105 */
[----:B-1----:R-:W-:Y:S05]  /*3d80*/  @!P0 BRA `(.L_x_75) ;  /* 0x0000009c00c88947 */ /* 0x002fea0003800000 */
.L_x_350:
        /* <DEDUP_REMOVED lines=9> */
.L_x_352:
[----:B------:R-:W-:-:S04]  /*3e20*/  UIADD3 UR7, UPT, UPT, UR7, 0x1, URZ ;  /* 0x0000000107077890 */ /* 0x000fc8000fffe0ff */
[----:B------:R-:W-:-:S04]  /*3e30*/  UISETP.NE.AND UP0, UPT, UR7, 0x4, UPT ;  /* 0x000000040700788c */ /* 0x000fc8000bf05270 */
[----:B------:R-:W-:Y:S02]  /*3e40*/  USEL UR5, URZ, 0x1, UP0 ;  /* 0x00000001ff057887 */ /* 0x000fe40008000000 */
[----:B------:R-:W-:-:S04]  /*3e50*/  USEL UR7, UR7, URZ, UP0 ;  /* 0x000000ff07077287 */ /* 0x000fc80008000000 */
[----:B------:R-:W-:Y:S01]  /*3e60*/  ULEA UR7, UR7, UR6, 0x3 ;  /* 0x0000000607077291 */ /* 0x000fe2000f8e18ff */
[----:B-1----:R-:W-:-:S04]  /*3e70*/  LOP3.LUT R3, R2, UR5, RZ, 0x3c, !PT ;  /* 0x0000000502037c12 */ /* 0x002fc8000f8e3cff */
[----:B------:R-:W-:-:S04]  /*3e80*/  SHF.L.U32 R3, R3, 0x1f, RZ ;  /* 0x0000001f03037819 */ /* 0x000fc800000006ff */
[----:B------:R-:W1:Y:S02]  /*3e90*/  SYNCS.PHASECHK.TRANS64.TRYWAIT P0, [UR7], R3 ;  /* 0x00000003ff0075a7 */ /* 0x000e640008001107 */
[----:B-1----:R-:W-:Y:S05]  /*3ea0*/  @!P0 BRA `(.L_x_77) ;  /* 0x0000009c00b08947 */ /* 0x002fea0003800000 */
.L_x_354:
[----:B------:R-:W-:Y:S01]  /*3eb0*/  NOP ;  /* 0x0000000000007918 */ /* 0x000fe20000000000 */
[----:B-1----:R-:W1:Y:S01]  /*3ec0*/  LDS R0, [UR4+0x14] ;  /* 0x00001404ff007984 */ /* 0x002e620008000800 */
[----:B------:R-:W-:Y:S01]  /*3ed0*/  ULOP3.LUT UR6, UR19, 0xffff, URZ, 0xc0, !UPT ;  /* 0x0000ffff13067892 */ /* 0x000fe2000f8ec0ff */
[----:B------:R-:W-:Y:S01]  /*3ee0*/  UMOV UR8, 0xffff ;  /* 0x0000ffff00087882 */ /* 0x000fe20000000000 */
[----:B------:R-:W-:Y:S02]  /*3ef0*/  UMOV UR5, 0x1 ;  /* 0x0000000100057882 */ /* 0x000fe40000000000 */
[----:B------:R-:W-:-:S04]  /*3f00*/  USHF.R.U32.HI UR6, URZ, 0x5, UR6 ;  /* 0x00000005ff067899 */ /* 0x000fc80008011606 */
[----:B------:R-:W-:Y:S02]  /*3f10*/  USHF.L.U32 UR8, UR8, UR6, URZ ;  /* 0x0000000608087299 */ /* 0x000fe400080006ff */
[----:B------:R-:W-:-:S04]  /*3f20*/  USHF.L.U32 UR5, UR5, UR6, URZ ;  /* 0x0000000605057299 */ /* 0x000fc800080006ff */
[----:B-1----:R-:W-:-:S04]  /*3f30*/  LOP3.LUT R0, R0, UR8, RZ, 0xc0, !PT ;  /* 0x0000000800007c12 */ /* 0x002fc8000f8ec0ff */
[----:B------:R-:W-:-:S13]  /*3f40*/  ISETP.NE.AND P0, PT, R0, UR8, PT ;  /* 0x0000000800007c0c */ /* 0x000fda000bf05270 */
[----:B------:R-:W-:Y:S05]  /*3f50*/  @P0 BRA `(.L_x_78) ;  /* 0x0000000000580947 */ /* 0x000fea0003800000 */
[----:B------:R-:W1:Y:S02]  /*3f60*/  LDS R0, [UR4+0x18] ;  /* 0x00001804ff007984 */ /* 0x000e640008000800 */
[----:B-1----:R-:W-:-:S04]  /*3f70*/  LOP3.LUT R0, R0, UR5, RZ, 0xc0, !PT ;  /* 0x0000000500007c12 */ /* 0x002fc8000f8ec0ff */
[----:B------:R-:W-:-:S13]  /*3f80*/  ISETP.NE.AND P0, PT, R0, UR5, PT ;  /* 0x0000000500007c0c */ /* 0x000fda000bf05270 */
[----:B------:R-:W-:Y:S05]  /*3f90*/  @P0 BRA `(.L_x_79) ;  /* 0x00000000003c0947 */ /* 0x000fea0003800000 */
[----:B------:R-:W1:Y:S01]  /*3fa0*/  S2R R2, SR_LANEID ;  /* 0x0000000000027919 */ /* 0x000e620000000000 */
[----:B------:R-:W-:Y:S01]  /*3fb0*/  ULOP3.LUT UR8, URZ, UR8, URZ, 0x33, !UPT ;  /* 0x00000008ff087292 */ /* 0x000fe2000f8e33ff */
[----:B------:R-:W-:Y:S01]  /*3fc0*/  LOP3.LUT R4, RZ, UR5, RZ, 0x33, !PT ;  /* 0x00000005ff047c12 */ /* 0x000fe2000f8e33ff */
[----:B------:R-:W-:Y:S02]  /*3fd0*/  VOTEU.ANY UR7, UPT, PT ;  /* 0x0000000000077886 */ /* 0x000fe400038e0100 */
[----:B------:R-:W-:Y:S01]  /*3fe0*/  UFLO.U32 UR7, UR7 ;  /* 0x00000007000772bd */ /* 0x000fe200080e0000 */
[----:B------:R-:W2:Y:S01]  /*3ff0*/  REDUX UR5, R4 ;  /* 0x00000000040573c4 */ /* 0x000ea20000000000 */
[----:B------:R-:W-:-:S06]  /*4000*/  IMAD.U32 R0, RZ, RZ, UR8 ;  /* 0x00000008ff007e24 */ /* 0x000fcc000f8e00ff */
[----:B------:R3:W-:Y:S01]  /*4010*/  UTCATOMSWS.AND URZ, UR8 ;  /* 0x0000000800ff79e3 */ /* 0x0007e20008000000 */
[----:B------:R-:W4:Y:S01]  /*4020*/  REDUX UR6, R0 ;  /* 0x00000000000673c4 */ /* 0x000f220000000000 */
[----:B-1----:R-:W-:Y:S01]  /*4030*/  ISETP.EQ.U32.AND P0, PT, R2, UR7, PT ;  /* 0x0000000702007c0c */ /* 0x002fe2000bf02070 */
[----:B--2---:R-:W-:Y:S01]  /*4040*/  IMAD.U32 R2, RZ, RZ, UR5 ;  /* 0x00000005ff027e24 */ /* 0x004fe2000f8e00ff */
[----:B----4-:R-:W-:-:S11]  /*4050*/  MOV R3, UR6 ;  /* 0x0000000600037c02 */ /* 0x010fd60008000f00 */
[----:B------:R3:W-:Y:S04]  /*4060*/  @P0 ATOMS.AND RZ, [UR4+0x14], R3 ;  /* 0x00001403ffff098c */ /* 0x0007e8000a800004 */
[----:B------:R3:W-:Y:S01]  /*4070*/  @P0 ATOMS.AND RZ, [UR4+0x18], R2 ;  /* 0x00001802ffff098c */ /* 0x0007e2000a800004 */
[----:B------:R-:W-:Y:S05]  /*4080*/  BRA `(.L_x_80) ;  /* 0x0000000000147947 */ /* 0x000fea0003800000 */
.L_x_79:
[----:B------:R-:W-:Y:S02]  /*4090*/  MOV R2, 0x40b0 ;  /* 0x000040b000027802 */ /* 0x000fe40000000f00 */
[----:B-----5:R-:W-:Y:S05]  /*40a0*/  CALL.REL.NOINC `($__internal_0_$__cuda_sm10x_tcgen05_guardrail_trap_col_being_dealloced_not_returned_by_alloc) ;  /* 0x0000009c00cc7944 */ /* 0x020fea0003c00000 */
[----:B------:R-:W-:Y:S05]  /*40b0*/  BRA `(.L_x_80) ;  /* 0x0000000000087947 */ /* 0x000fea0003800000 */
.L_x_78:
[----:B------:R-:W-:Y:S02]  /*40c0*/  MOV R2, 0x40e0 ;  /* 0x000040e000027802 */ /* 0x000fe40000000f00 */
[----:B-----5:R-:W-:Y:S05]  /*40d0*/  CALL.REL.NOINC `($__internal_2_$__cuda_sm10x_tcgen05_guardrail_trap_unallocated_columns_being_dealloced) ;  /* 0x0000009c00d87944 */ /* 0x020fea0003c00000 */
.L_x_80:
[----:B------:R-:W-:Y:S01]  /*40e0*/  NOP ;  /* 0x0000000000007918 */ /* 0x000fe20000000000 */
[----:B---3--:R-:W-:Y:S05]  /*40f0*/  EXIT ;  /* 0x000000000000794d */ /* 0x008fea0003800000 */
.L_x_62:
[----:B------:R-:W-:-:S09]  /*4100*/  UISETP.NE.OR UP3, UPT, UR8, 0x3, UP3 ;  /* 0x000000030800788c */ /* 0x000fd20009f65670 */
[----:B------:R-:W-:Y:S05]  /*4110*/  BRA.U UP3, `(.L_x_81) ;  /* 0x0000000903c87547 */ /* 0x000fea000b800000 */
[----:B------:R-:W1:Y:S01]  /*4120*/  LDCU.64 UR6, c[0x0][0x888] ;  /* 0x00011100ff0677ac */ /* 0x000e620008000a00 */
[----:B------:R-:W2:Y:S01]  /*4130*/  LDC R0, c[0x0][0xb30] ;  /* 0x0002cc00ff007b82 */ /* 0x000ea20000000800 */
[----:B------:R-:W-:Y:S01]  /*4140*/  IMAD.MOV.U32 R30, RZ, RZ, 0x1 ;  /* 0x00000001ff1e7424 */ /* 0x000fe200078e00ff */
[----:B------:R-:W-:Y:S01]  /*4150*/  CS2R R28, SRZ ;  /* 0x00000000001c7805 */ /* 0x000fe2000001ff00 */
[----:B------:R-:W4:Y:S01]  /*4160*/  LDCU.64 UR4, c[0x0][0x890] ;  /* 0x00011200ff0477ac */ /* 0x000f220008000a00 */
[----:B------:R-:W-:Y:S01]  /*4170*/  IMAD.MOV.U32 R25, RZ, RZ, 0x2000 ;  /* 0x00002000ff197424 */ /* 0x000fe200078e00ff */
[----:B------:R-:W-:-:S03]  /*4180*/  UMOV UR8, 0x400 ;  /* 0x0000040000087882 */ /* 0x000fc60000000000 */
[----:B------:R-:W3:Y:S01]  /*4190*/  LDC R19, c[0x0][0x370] ;  /* 0x0000dc00ff137b82 */ /* 0x000ee20000000800 */
[----:B------:R-:W-:-:S07]  /*41a0*/  UPLOP3.LUT UP0, UPT, UPT, UPT, UPT, 0x40, 0x4 ;  /* 0x000000000004789c */ /* 0x000fce0003f0e870 */
[----:B------:R-:W3:Y:S01]  /*41b0*/  LDC R2, c[0x0][0xb0c] ;  /* 0x0002c300ff027b82 */ /* 0x000ee20000000800 */
[----:B-1----:R-:W-:Y:S02]  /*41c0*/  UISETP.NE.U32.AND UP2, UPT, UR6, URZ, UPT ;  /* 0x000000ff0600728c */ /* 0x002fe4000bf45070 */
[----:B------:R-:W-:Y:S02]  /*41d0*/  ULEA UR6, UR37, UR8, 0x18 ;  /* 0x0000000825067291 */ /* 0x000fe4000f8ec0ff */
[----:B------:R-:W-:Y:S02]  /*41e0*/  UISETP.NE.AND.EX UP2, UPT, UR7, URZ, UPT, UP2 ;  /* 0x000000ff0700728c */ /* 0x000fe4000bf45320 */
[----:B------:R-:W-:Y:S01]  /*41f0*/  UIADD3 UR7, UPT, UPT, UR6, 0x110, URZ ;  /* 0x0000011006077890 */ /* 0x000fe2000fffe0ff */
[----:B------:R-:W1:Y:S01]  /*4200*/  LDC R18, c[0x0][0xb20] ;  /* 0x0002c800ff127b82 */ /* 0x000e620000000800 */
[----:B----4-:R-:W-:Y:S01]  /*4210*/  UISETP.NE.U32.AND UP3, UPT, UR4, URZ, UPT ;  /* 0x000000ff0400728c */ /* 0x010fe2000bf65070 */
[----:B--2---:R-:W-:Y:S01]  /*4220*/  ISETP.NE.AND P1, PT, R0, 0x1, PT ;  /* 0x000000010000780c */ /* 0x004fe20003f25270 */
[----:B------:R-:W-:-:S02]  /*4230*/  UPRMT UR37, UR37, 0x654, UR7 ;  /* 0x0000065425257896 */ /* 0x000fc40008000007 */
[----:B------:R-:W-:-:S03]  /*4240*/  UISETP.NE.AND.EX UP3, UPT, UR5, URZ, UPT, UP3 ;  /* 0x000000ff0500728c */ /* 0x000fc6000bf65330 */
[----:B------:R-:W2:Y:S08]  /*4250*/  LDC.64 R32, c[0x0][0x348] ;  /* 0x0000d200ff207b82 */ /* 0x000eb00000000a00 */
[----:B------:R-:W4:Y:S08]  /*4260*/  LDC.64 R16, c[0x0][0xb10] ;  /* 0x0002c400ff107b82 */ /* 0x000f300000000a00 */
[----:B------:R-:W1:Y:S08]  /*4270*/  LDC.64 R6, c[0x0][0xb18] ;  /* 0x0002c600ff067b82 */ /* 0x000e700000000a00 */
[----:B------:R-:W1:Y:S08]  /*4280*/  LDC.64 R4, c[0x0][0xb28] ;  /* 0x0002ca00ff047b82 */ /* 0x000e700000000a00 */
[----:B---3--:R-:W1:Y:S02]  /*4290*/  LDC R24, c[0x0][0x374] ;  /* 0x0000dd00ff187b82 */ /* 0x008e640000000800 */
.L_x_89:
[C---:B------:R-:W-:Y:S02]  /*42a0*/  LEA R0, R29.reuse, UR6, 0x3 ;  /* 0x000000061d007c11 */ /* 0x040fe4000f8e18ff */
[----:B------:R-:W-:Y:S02]  /*42b0*/  SHF.L.U32 R3, R28, 0x1f, RZ ;  /* 0x0000001f1c037819 */ /* 0x000fe400000006ff */
[----:B------:R-:W-:Y:S02]  /*42c0*/  LEA R20, R29, UR6, 0x4 ;  /* 0x000000061d147c11 */ /* 0x000fe4000f8e20ff */
[----:B---3--:R-:W3:Y:S02]  /*42d0*/  SYNCS.PHASECHK.TRANS64.TRYWAIT P0, [R0+URZ+0x130], R3 ;  /* 0x00013003000075a7 */ /* 0x008ee400080011ff */
[----:B---3--:R-:W-:Y:S05]  /*42e0*/  @!P0 BRA `(.L_x_82) ;  /* 0x0000009800b88947 */ /* 0x008fea0003800000 */
.L_x_355:
[----:B------:R-:W-:Y:S01]  /*42f0*/  ISETP.GE.AND P0, PT, R72, 0x1, PT ;  /* 0x000000014800780c */ /* 0x000fe20003f06270 */
[----:B------:R-:W1:Y:S01]  /*4300*/  LDS.128 R20, [R20+0x1c0] ;  /* 0x0001c00014147984 */ /* 0x000e620000000c00 */
[----:B------:R-:W-:Y:S01]  /*4310*/  ISETP.NE.U32.AND P4, PT, RZ, UR4, PT ;  /* 0x00000004ff007c0c */ /* 0x000fe2000bf85070 */
[----:B---3--:R-:W-:Y:S01]  /*4320*/  VIADD R0, R0, 0x140 ;  /* 0x0000014000007836 */ /* 0x008fe20000000000 */
[----:B------:R-:W-:Y:S02]  /*4330*/  SHF.L.U32 R26, R30, 0x1f, RZ ;  /* 0x0000001f1e1a7819 */ /* 0x000fe400000006ff */
[----:B------:R-:W-:Y:S02]  /*4340*/  ISETP.NE.AND.EX P4, PT, RZ, UR5, PT, P4 ;  /* 0x00000005ff007c0c */ /* 0x000fe4000bf85340 */
[----:B------:R-:W-:Y:S01]  /*4350*/  PRMT R0, RZ, 0x654, R0 ;  /* 0x00000654ff007816 */ /* 0x000fe20000000000 */
[----:B------:R-:W-:Y:S01]  /*4360*/  @!PT LDS RZ, [RZ] ;  /* 0x00000000fffff984 */ /* 0x000fe20000000800 */
[----:B------:R-:W-:Y:S01]  /*4370*/  @!PT LDS RZ, [RZ] ;  /* 0x00000000fffff984 */ /* 0x000fe20000000800 */
[----:B------:R-:W-:Y:S01]  /*4380*/  @!PT LDS RZ, [RZ] ;  /* 0x00000000fffff984 */ /* 0x000fe20000000800 */
[----:B------:R-:W-:Y:S01]  /*4390*/  @!PT LDS RZ, [RZ] ;  /* 0x00000000fffff984 */ /* 0x000fe20000000800 */
[----:B------:R3:W-:Y:S06]  /*43a0*/  MEMBAR.ALL.CTA ;  /* 0x0000000000007992 */ /* 0x0007ec0000008000 */
[----:B---3--:R-:W3:Y:S02]  /*43b0*/  FENCE.VIEW.ASYNC.S ;  /* 0x00000000000073c6 */ /* 0x008ee40000000000 */
[----:B---3--:R3:W-:Y:S01]  /*43c0*/  SYNCS.ARRIVE.TRANS64.RED.A1T0 RZ, [R0+URZ], RZ ;  /* 0x000000ff00ff79a7 */ /* 0x0087e200081004ff */
[----:B-1----:R-:W-:Y:S11]  /*43d0*/  LOP3.LUT P3, RZ, R22, 0x1, RZ, 0xc0, !PT ;  /* 0x0000000116ff7812 */ /* 0x002ff6000786c0ff */
[----:B------:R-:W-:Y:S02]  /*43e0*/  @!UPT UIADD3 URZ, UPT, UPT, URZ, URZ, URZ ;  /* 0x000000fffffff290 */ /* 0x000fe4000fffe0ff */
[----:B------:R-:W-:Y:S02]  /*43f0*/  @P3 MOV R13, R20 ;  /* 0x00000014000d3202 */ /* 0x000fe40000000f00 */
[----:B------:R-:W-:Y:S01]  /*4400*/  @P3 LOP3.LUT R8, R21, 0xffff, RZ, 0xc0, !PT ;  /* 0x0000ffff15083812 */ /* 0x000fe200078ec0ff */
[----:B---3--:R-:W-:Y:S06]  /*4410*/  @!P0 BRA `(.L_x_83) ;  /* 0x0000000000a48947 */ /* 0x008fec0003800000 */
[----:B------:R-:W-:Y:S01]  /*4420*/  IMAD.HI.U32 R31, R24, R7, RZ ;  /* 0x00000007181f7227 */ /* 0x000fe200078e00ff */
[----:B------:R-:W-:Y:S02]  /*4430*/  ISETP.NE.AND P0, PT, R6, 0x1, PT ;  /* 0x000000010600780c */ /* 0x000fe40003f05270 */
[----:B------:R-:W-:Y:S01]  /*4440*/  ISETP.NE.AND P2, PT, R72, 0x1, PT ;  /* 0x000000014800780c */ /* 0x000fe20003f45270 */
[----:B----4-:R-:W-:Y:S01]  /*4450*/  IMAD.HI.U32 R34, R19, R16, RZ ;  /* 0x0000001013227227 */ /* 0x010fe200078e00ff */
[----:B------:R-:W-:Y:S02]  /*4460*/  SHF.R.U32.HI R31, RZ, R18, R31 ;  /* 0x00000012ff1f7219 */ /* 0x000fe4000001161f */
[----:B------:R-:W-:Y:S01]  /*4470*/  ISETP.NE.AND P5, PT, R2, 0x1, PT ;  /* 0x000000010200780c */ /* 0x000fe20003fa5270 */
[----:B------:R-:W-:Y:S01]  /*4480*/  IMAD.HI.U32 R36, R13, R16, RZ ;  /* 0x000000100d247227 */ /* 0x000fe200078e00ff */
[----:B------:R-:W-:Y:S02]  /*4490*/  SHF.R.U32.HI R34, RZ, R17, R34 ;  /* 0x00000011ff227219 */ /* 0x000fe40000011622 */
[----:B------:R-:W-:Y:S01]  /*44a0*/  SEL R3, R24, R31, !P0 ;  /* 0x0000001f18037207 */ /* 0x000fe20004000000 */
[C---:B------:R-:W-:Y:S01]  /*44b0*/  IMAD.HI.U32 R31, R8.reuse, R7, RZ ;  /* 0x00000007081f7227 */ /* 0x040fe200078e00ff */
[----:B------:R-:W-:Y:S02]  /*44c0*/  SEL R11, R19, R34, !P5 ;  /* 0x00000022130b7207 */ /* 0x000fe40006800000 */
[----:B------:R-:W-:Y:S01]  /*44d0*/  SHF.R.U32.HI R36, RZ, R17, R36 ;  /* 0x00000011ff247219 */ /* 0x000fe20000011624 */
[----:B------:R-:W-:Y:S01]  /*44e0*/  IMAD.HI.U32 R38, R3, R4, RZ ;  /* 0x0000000403267227 */ /* 0x000fe200078e00ff */
[----:B------:R-:W-:Y:S03]  /*44f0*/  SHF.R.U32.HI R31, RZ, R18, R31 ;  /* 0x00000012ff1f7219 */ /* 0x000fe6000001161f */
[----:B------:R-:W-:Y:S01]  /*4500*/  IMAD.HI.U32 R34, R11, R4, RZ ;  /* 0x000000040b227227 */ /* 0x000fe200078e00ff */
[----:B------:R-:W-:Y:S02]  /*4510*/  @P2 SHF.R.U32.HI R3, RZ, R5, R38 ;  /* 0x00000005ff032219 */ /* 0x000fe40000011626 */
[----:B------:R-:W-:Y:S02]  /*4520*/  SEL R9, R8, R31, !P0 ;  /* 0x0000001f08097207 */ /* 0x000fe40004000000 */
[----:B------:R-:W-:Y:S01]  /*4530*/  @P2 SHF.R.U32.HI R11, RZ, R5, R34 ;  /* 0x00000005ff0b2219 */ /* 0x000fe20000011622 */
[C---:B------:R-:W-:Y:S01]  /*4540*/  IMAD R10, R72.reuse, R3, RZ ;  /* 0x00000003480a7224 */ /* 0x040fe200078e02ff */
[----:B------:R-:W-:Y:S01]  /*4550*/  SEL R3, R13, R36, !P5 ;  /* 0x000000240d037207 */ /* 0x000fe20006800000 */
[C---:B------:R-:W-:Y:S03]  /*4560*/  IMAD.HI.U32 R14, R9.reuse, R4, RZ ;  /* 0x00000004090e7227 */ /* 0x040fe600078e00ff */
[----:B------:R-:W-:Y:S01]  /*4570*/  ISETP.GE.AND P0, PT, R9, R10, PT ;  /* 0x0000000a0900720c */ /* 0x000fe20003f06270 */
[C---:B------:R-:W-:Y:S01]  /*4580*/  IMAD R12, R72.reuse, R11, RZ ;  /* 0x0000000b480c7224 */ /* 0x040fe200078e02ff */
[-C--:B------:R-:W-:Y:S04]  /*4590*/  SHF.R.U32.HI R14, RZ, R5.reuse, R14 ;  /* 0x00000005ff0e7219 */ /* 0x080fe8000001160e */
[----:B------:R-:W-:Y:S02]  /*45a0*/  ISETP.GE.OR P0, PT, R3, R12, P0 ;  /* 0x0000000c0300720c */ /* 0x000fe40000706670 */
[----:B------:R-:W-:Y:S05]  /*45b0*/  SEL R15, R9, R14, !P2 ;  /* 0x0000000e090f7207 */ /* 0x000fea0005000000 */
[----:B------:R-:W-:Y:S04]  /*45c0*/  IMAD.MOV R14, RZ, RZ, -R15 ;  /* 0x000000ffff0e7224 */ /* 0x000fe800078e0a0f */
[----:B------:R-:W-:Y:S02]  /*45d0*/  IMAD R14, R72, R14, R9 ;  /* 0x0000000e480e7224 */ /* 0x000fe400078e0209 */
[C---:B------:R-:W-:Y:S05]  /*45e0*/  @!P0 IMAD.HI.U32 R10, R3.reuse, R4, RZ ;  /* 0x00000004030a8227 */ /* 0x040fea00078e00ff */
[----:B------:R-:W-:Y:S04]  /*45f0*/  @!P0 SHF.R.U32.HI R10, RZ, R5, R10 ;  /* 0x00000005ff0a8219 */ /* 0x000fe8000001160a */
[----:B------:R-:W-:Y:S01]  /*4600*/  @!P0 SEL R0, R3, R10, !P2 ;  /* 0x0000000a03008207 */ /* 0x000fe20005000000 */
[----:B------:R-:W-:Y:S03]  /*4610*/  IMAD.MOV R10, RZ, RZ, -R3 ;  /* 0x000000ffff0a7224 */ /* 0x000fe600078e0a03 */
[----:B------:R-:W-:Y:S01]  /*4620*/  @!P0 IADD3 R15, PT, PT, R15, -R0, RZ ;  /* 0x800000000f0f8210 */ /* 0x000fe20007ffe0ff */
[----:B------:R-:W-:Y:S01]  /*4630*/  @!P0 IMAD R0, R11, R14, R0 ;  /* 0x0000000e0b008224 */ /* 0x000fe200078e0200 */
[----:B------:R-:W-:Y:S01]  /*4640*/  IADD3 R11, PT, PT, -R9, RZ, RZ ;  /* 0x000000ff090b7210 */ /* 0x000fe20007ffe1ff */
[----:B------:R-:W-:Y:S02]  /*4650*/  IMAD R13, R2, R10, R13 ;  /* 0x0000000a020d7224 */ /* 0x000fe400078e020d */
[----:B------:R-:W-:Y:S02]  /*4660*/  @!P0 IMAD R9, R15, R72, R3 ;  /* 0x000000480f098224 */ /* 0x000fe400078e0203 */
[----:B------:R-:W-:Y:S02]  /*4670*/  @!P0 IMAD.MOV.U32 R3, RZ, RZ, R0 ;  /* 0x000000ffff038224 */ /* 0x000fe400078e0000 */
[----:B------:R-:W-:Y:S02]  /*4680*/  IMAD R8, R6, R11, R8 ;  /* 0x0000000b06087224 */ /* 0x000fe400078e0208 */
[----:B------:R-:W-:Y:S02]  /*4690*/  IMAD R13, R3, R2, R13 ;  /* 0x00000002030d7224 */ /* 0x000fe400078e020d */
[----:B------:R-:W-:Y:S02]  /*46a0*/  IMAD R8, R9, R6, R8 ;  /* 0x0000000609087224 */ /* 0x000fe400078e0208 */
.L_x_83:
[----:B------:R-:W-:Y:S05]  /*46b0*/  BRA.U UP0, `(.L_x_84) ;  /* 0x0000000100107547 */ /* 0x000fea000b800000 */
[----:B------:R-:W-:Y:S04]  /*46c0*/  MOV R0, UR13 ;  /* 0x0000000d00007c02 */ /* 0x000fe80008000f00 */
[----:B------:R-:W-:Y:S04]  /*46d0*/  SHF.L.U32 R3, R0, 0x1f, RZ ;  /* 0x0000001f00037819 */ /* 0x000fe800000006ff */
[----:B------:R-:W1:Y:S02]  /*46e0*/  SYNCS.PHASECHK.TRANS64.TRYWAIT P0, [UR6+0x128], R3 ;  /* 0x00012803ff0075a7 */ /* 0x000e640008001106 */
[----:B-1----:R-:W-:Y:S05]  /*46f0*/  @!P0 BRA `(.L_x_85) ;  /* 0x0000009400c88947 */ /* 0x002fea0003800000 */
.L_x_84:
[----:B------:R-:W-:Y:S05]  /*4700*/  BRA.U !UP3, `(.L_x_86) ;  /* 0x000000010b347547 */ /* 0x000fea000b800000 */
[----:B------:R-:W-:Y:S01]  /*4710*/  UPLOP3.LUT UP1, UPT, UPT, UPT, UP2, 0x80, 0x8 ;  /* 0x000000000008789c */ /* 0x000fe20003f2f020 */
[----:B-1----:R-:W-:Y:S02]  /*4720*/  HFMA2 R0, -RZ, RZ, 0, 5.9604644775390625e-08 ;  /* 0x00000001ff007431 */ /* 0x002fe400000001ff */
[----:B------:R-:W-:Y:S03]  /*4730*/  IMAD.MOV.U32 R180, RZ, RZ, 0x1 ;  /* 0x00000001ffb47424 */ /* 0x000fe600078e00ff */
[----:B------:R-:W-:Y:S05]  /*4740*/  PLOP3.LUT P0, PT, PT, PT, UP1, 0x80, 0x8 ;  /* 0x000000000008781c */ /* 0x000fea0003f0f018 */
[----:B------:R-:W1:Y:S01]  /*4750*/  @UP1 LDCU.64 UR8, c[0x0][0x888] ;  /* 0x00011100ff0817ac */ /* 0x000e620008000a00 */
[----:B------:R-:W-:Y:S07]  /*4760*/  @UP1 UIMAD UR7, UR36, UR4, URZ ;  /* 0x00000004240712a4 */ /* 0x000fee000f8e02ff */
[----:B------:R-:W-:Y:S01]  /*4770*/  @!P0 PRMT R180, R0, 0x7610, R180 ;  /* 0x0000761000b48816 */ /* 0x000fe200000000b4 */
[----:B-1----:R-:W-:Y:S03]  /*4780*/  @UP1 UIMAD.WIDE UR8, UR7, 0x4, UR8 ;  /* 0x00000004070818a5 */ /* 0x002fe6000f8e0208 */
[----:B------:R-:W1:Y:S03]  /*4790*/  @!UP1 LDCU UR7, c[0x0][0x880] ;  /* 0x00011000ff0797ac */ /* 0x000e660008000800 */
[----:B------:R-:W-:Y:S01]  /*47a0*/  IMAD.U32 R10, RZ, RZ, UR8 ;  /* 0x00000008ff0a7e24 */ /* 0x000fe2000f8e00ff */
[----:B------:R-:W-:Y:S05]  /*47b0*/  MOV R11, UR9 ;  /* 0x00000009000b7c02 */ /* 0x000fea0008000f00 */
[----:B-----5:R3:W5:Y:S02]  /*47c0*/  @P0 LDG.E R125, desc[UR40][R10.64] ;  /* 0x000000280a7d0981 */ /* 0x020764000c1e1900 */
[----:B-1-3--:R-:W-:Y:S07]  /*47d0*/  @!P0 IMAD.U32 R125, RZ, RZ, UR7 ;  /* 0x00000007ff7d8e24 */ /* 0x00afee000f8e00ff */
.L_x_86:
[----:B-----5:R-:W-:Y:S01]  /*47e0*/  @!P4 FSETP.EQ.AND P5, PT, R125, RZ, PT ;  /* 0x000000ff7d00c20b */ /* 0x020fe20003fa2000 */
[----:B------:R-:W-:Y:S01]  /*47f0*/  @!UPT UIADD3 URZ, UPT, UPT, URZ, URZ, URZ ;  /* 0x000000fffffff290 */ /* 0x000fe2000fffe0ff */
[----:B------:R-:W-:Y:S11]  /*4800*/  @!P4 BRA `(.L_x_87) ;  /* 0x000000000014c947 */ /* 0x000ff60003800000 */
[----:B------:R-:W-:Y:S02]  /*4810*/  LOP3.LUT P0, RZ, R180, 0xff, RZ, 0xc0, !PT ;  /* 0x000000ffb4ff7812 */ /* 0x000fe4000780c0ff */
[----:B------:R-:W-:Y:S04]  /*4820*/  PLOP3.LUT P5, PT, PT, PT, UP1, 0x80, 0x8 ;  /* 0x000000000008781c */ /* 0x000fe80003faf018 */
[----:B------:R-:W-:Y:S07]  /*4830*/  PLOP3.LUT P5, PT, P5, PT, PT, 0x8, 0x80 ;  /* 0x000000000080781c */ /* 0x000fee0002fae170 */
[----:B------:R-:W-:Y:S11]  /*4840*/  @P0 FSETP.EQ.AND P5, PT, R125, RZ, PT ;  /* 0x000000ff7d00020b */ /* 0x000ff60003fa2000 */
[----:B------:R-:W-:Y:S02]  /*4850*/  @!UPT UIADD3 URZ, UPT, UPT, URZ, URZ, URZ ;  /* 0x000000fffffff290 */ /* 0x000fe4000fffe0ff */
.L_x_87:
[----:B------:R-:W3:Y:S01]  /*4860*/  SYNCS.PHASECHK.TRANS64.TRYWAIT P4, [UR6+0x118], R26 ;  /* 0x0001181aff0075a7 */ /* 0x000ee20008081106 */
[----:B------:R-:W-:Y:S01]  /*4870*/  @P3 SHF.R.U32.HI R27, RZ, 0x10, R21 ;  /* 0x00000010ff1b3819 */ /* 0x000fe20000011615 */
[----:B------:R-:W-:Y:S01]  /*4880*/  VIADD R29, R29, 0x1 ;  /* 0x000000011d1d7836 */ /* 0x000fe20000000000 */
[----:B------:R-:W5:Y:S08]  /*4890*/  LDC.64 R14, c[0x0][0xb10] ;  /* 0x0002c400ff0e7b82 */ /* 0x000f700000000a00 */
[----:B------:R-:W2:Y:S08]  /*48a0*/  LDC.64 R10, c[0x0][0xb18] ;  /* 0x0002c600ff0a7b82 */ /* 0x000eb00000000a00 */
[----:B-1----:R-:W1:Y:S08]  /*48b0*/  @!P1 LDC R0, c[0x0][0xb20] ;  /* 0x0002c800ff009b82 */ /* 0x002e700000000800 */
[----:B------:R-:W4:Y:S01]  /*48c0*/  @!P1 LDC R3, c[0x0][0xb0c] ;  /* 0x0002c300ff039b82 */ /* 0x000f220000000800 */
[----:B-----5:R-:W-:Y:S05]  /*48d0*/  @!P1 IMAD.HI.U32 R14, R13, R14, RZ ;  /* 0x0000000e0d0e9227 */ /* 0x020fea00078e00ff */
[----:B------:R-:W-:Y:S01]  /*48e0*/  @!P1 SHF.R.U32.HI R14, RZ, R15, R14 ;  /* 0x0000000fff0e9219 */ /* 0x000fe2000001160e */
[----:B--2---:R-:W-:Y:S01]  /*48f0*/  @!P1 IMAD.HI.U32 R11, R8, R11, RZ ;  /* 0x0000000b080b9227 */ /* 0x004fe200078e00ff */
[----:B------:R-:W-:Y:S04]  /*4900*/  @!P1 ISETP.NE.AND P0, PT, R10, 0x1, PT ;  /* 0x000000010a00980c */ /* 0x000fe80003f05270 */
[----:B-1----:R-:W-:Y:S02]  /*4910*/  @!P1 SHF.R.U32.HI R9, RZ, R0, R11 ;  /* 0x00000000ff099219 */ /* 0x002fe4000001160b */
[----:B----4-:R-:W-:Y:S02]  /*4920*/  @!P1 ISETP.NE.AND P2, PT, R3, 0x1, PT ;  /* 0x000000010300980c */ /* 0x010fe40003f45270 */
[----:B------:R-:W-:Y:S02]  /*4930*/  @!P1 SEL R9, R8, R9, !P0 ;  /* 0x0000000908099207 */ /* 0x000fe40004000000 */
[----:B------:R-:W-:Y:S02]  /*4940*/  ELECT P0, URZ, PT ;  /* 0x0000000000ff782f */ /* 0x000fe40003800000 */
[----:B------:R-:W-:Y:S05]  /*4950*/  @!P1 SEL R14, R13, R14, !P2 ;  /* 0x0000000e0d0e9207 */ /* 0x000fea0005000000 */
[----:B------:R-:W-:Y:S02]  /*4960*/  @!P1 IMAD.IADD R0, R9, 0x1, -R14 ;  /* 0x0000000109009824 */ /* 0x000fe400078e0a0e */
[----:B------:R-:W-:Y:S02]  /*4970*/  @!P1 IMAD.IADD R9, R14, 0x1, -R9 ;  /* 0x000000010e099824 */ /* 0x000fe400078e0a09 */
[----:B------:R-:W-:Y:S02]  /*4980*/  @!P1 IMAD R13, R0, R3, R13 ;  /* 0x00000003000d9224 */ /* 0x000fe400078e020d */
[----:B------:R-:W-:Y:S01]  /*4990*/  @!P1 IMAD R8, R9, R10, R8 ;  /* 0x0000000a09089224 */ /* 0x000fe200078e0208 */
[----:B---3--:R-:W-:Y:S06]  /*49a0*/  @!P4 BRA `(.L_x_88) ;  /* 0x000000940034c947 */ /* 0x008fec0003800000 */
.L_x_358:
[----:B------:R-:W-:Y:S01]  /*49b0*/  PLOP3.LUT P5, PT, P5, P0, PT, 0xf2, 0x2f ;  /* 0x00000000002f781c */ /* 0x000fe20002fa1e72 */
[----:B------:R-:W-:Y:S01]  /*49c0*/  UMOV UR14, 0x0 ;  /* 0x00000000000e7882 */ /* 0x000fe20000000000 */
[----:B------:R-:W-:Y:S01]  /*49d0*/  LOP3.LUT R30, R30, 0x1, RZ, 0x3c, !PT ;  /* 0x000000011e1e7812 */ /* 0x000fe200078e3cff */
[----:B------:R-:W-:Y:S01]  /*49e0*/  UMOV UR15, 0x10000000 ;  /* 0x10000000000f7882 */ /* 0x000fe20000000000 */
[----:B------:R-:W-:Y:S01]  /*49f0*/  UMOV UR12, UR36 ;  /* 0x00000024000c7c82 */ /* 0x000fe20008000000 */
[----:B------:R-:W-:Y:S08]  /*4a00*/  @P3 R2UR UR36, R27 ;  /* 0x000000001b2432ca */ /* 0x000ff000000e0000 */
[----:B-1----:R-:W-:Y:S01]  /*4a10*/  @!P5 IADD3 R3, P0, PT, R32, 0x580, RZ ;  /* 0x000005802003d810 */ /* 0x002fe20007f1e0ff */
[----:B------:R-:W-:Y:S01]  /*4a20*/  @!P5 IMAD.SHL.U32 R179, R179, 0x40, RZ ;  /* 0x00000040b3b3d824 */ /* 0x000fe200078e00ff */
[----:B------:R-:W-:Y:S01]  /*4a30*/  VOTEU.ALL UP0, P5 ;  /* 0x0000000000ff7886 */ /* 0x000fe20002800000 */
[----:B------:R-:W-:Y:S01]  /*4a40*/  @!P5 IMAD.SHL.U32 R181, R181, 0x80, RZ ;  /* 0x00000080b5b5d824 */ /* 0x000fe200078e00ff */
[----:B------:R-:W-:Y:S01]  /*4a50*/  @!P5 R2UR UR8, R3 ;  /* 0x000000000308d2ca */ /* 0x000fe200000e0000 */
[----:B------:R-:W-:Y:S01]  /*4a60*/  @!P5 IMAD.X R0, RZ, RZ, R33, P0 ;  /* 0x000000ffff00d224 */ /* 0x000fe200000e0621 */
[----:B------:R-:W-:Y:S01]  /*4a70*/  @!P5 R2UR UR10, R179 ;  /* 0x00000000b30ad2ca */ /* 0x000fe200000e0000 */
[----:B------:R-:W-:Y:S01]  /*4a80*/  @!UP0 UIADD3 UR9, UPT, UPT, UR6, 0x110, URZ ;  /* 0x0000011006098890 */ /* 0x000fe2000fffe0ff */
[----:B------:R-:W-:Y:S01]  /*4a90*/  @!P5 R2UR UR11, R181 ;  /* 0x00000000b50bd2ca */ /* 0x000fe200000e0000 */
[----:B------:R-:W-:Y:S01]  /*4aa0*/  IMAD.IADD R179, R8, 0x1, R167 ;  /* 0x0000000108b37824 */ /* 0x000fe200078e02a7 */
[----:B------:R-:W-:Y:S01]  /*4ab0*/  @!P5 R2UR UR7, R0 ;  /* 0x000000000007d2ca */ /* 0x000fe200000e0000 */
[----:B------:R-:W-:Y:S01]  /*4ac0*/  IMAD.IADD R181, R13, 0x1, R178 ;  /* 0x000000010db57824 */ /* 0x000fe200078e02b2 */
[C---:B------:R-:W-:Y:S04]  /*4ad0*/  ISETP.NE.AND P0, PT, R29.reuse, 0x2, PT ;  /* 0x000000021d00780c */ /* 0x040fe80003f05270 */
[----:B------:R-:W-:Y:S01]  /*4ae0*/  SEL R3, RZ, 0x1, P0 ;  /* 0x00000001ff037807 */ /* 0x000fe20000000000 */
[----:B------:R-:W-:Y:S01]  /*4af0*/  IMAD.U32 R10, RZ, RZ, UR8 ;  /* 0x00000008ff0a7e24 */ /* 0x000fe2000f8e00ff */
[----:B------:R-:W-:Y:S01]  /*4b00*/  @!UP0 UIADD3 UR8, UPT, UPT, UR6, 0x200, URZ ;  /* 0x0000020006088890 */ /* 0x000fe2000fffe0ff */
[----:B------:R-:W-:Y:S01]  /*4b10*/  SEL R29, R29, RZ, P0 ;  /* 0x000000ff1d1d7207 */ /* 0x000fe20000000000 */
[----:B------:R-:W-:Y:S01]  /*4b20*/  VOTEU.ALL UP0, P5 ;  /* 0x0000000000ff7886 */ /* 0x000fe20002800000 */
[----:B------:R-:W-:Y:S02]  /*4b30*/  LOP3.LUT R28, R28, R3, RZ, 0x3c, !PT ;  /* 0x000000031c1c7212 */ /* 0x000fe400078e3cff */
[----:B------:R-:W-:Y:S01]  /*4b40*/  IMAD.U32 R11, RZ, RZ, UR7 ;  /* 0x00000007ff0b7e24 */ /* 0x000fe2000f8e00ff */
[----:B------:R-:W-:Y:S04]  /*4b50*/  @!P5 R2UR UR16, R10 ;  /* 0x000000000a10d2ca */ /* 0x000fe800000e0000 */
[----:B------:R-:W-:Y:S11]  /*4b60*/  @!P5 R2UR UR17, R11 ;  /* 0x000000000b11d2ca */ /* 0x000ff600000e0000 */
[----:B------:R-:W-:Y:S02]  /*4b70*/  @!UPT UIADD3 URZ, UPT, UPT, URZ, URZ, URZ ;  /* 0x000000fffffff290 */ /* 0x000fe4000fffe0ff */
[----:B------:R3:W-:Y:S01]  /*4b80*/  @!UP0 UTMALDG.3D [UR8], [UR16], desc[UR14] ;  /* 0x00000e08100085b4 */ /* 0x0007e20008011000 */
[----:B------:R3:W-:Y:S01]  /*4b90*/  @!P5 SYNCS.ARRIVE.TRANS64.RED.A0TR RZ, [UR6+0x110], R25 ;  /* 0x00011019ffffd9a7 */ /* 0x0007e20008300406 */
[----:B------:R-:W-:Y:S01]  /*4ba0*/  UPLOP3.LUT UP0, UPT, UPT, UPT, UPT, 0x80, 0x8 ;  /* 0x000000000008789c */ /* 0x000fe20003f0f070 */
[----:B------:R-:W-:Y:S01]  /*4bb0*/  SYNCS.ARRIVE.TRANS64.RED.A1T0 RZ, [UR37], RZ ;  /* 0x000000ffffff79a7 */ /* 0x000fe20008100425 */
[----:B------:R-:W-:Y:S09]  /*4bc0*/  @P3 BRA `(.L_x_89) ;  /* 0xfffffff400b43947 */ /* 0x000ff2000383ffff */
[----:B------:R-:W-:Y:S07]  /*4bd0*/  MOV R0, UR6 ;  /* 0x0000000600007c02 */ /* 0x000fee0008000f00 */
.L_x_90:
[----:B-1----:R-:W-:-:S04]  /*4be0*/  SHF.L.U32 R3, R30, 0x1f, RZ ;  /* 0x0000001f1e037819 */ /* 0x002fc800000006ff */
[----:B------:R1:W2:Y:S03]  /*4bf0*/  SYNCS.PHASECHK.TRANS64.TRYWAIT P0, [R0+URZ+0x118], R3 ;  /* 0x00011803000075a7 */ /* 0x0002a600080011ff */
[----:B--2---:R-:W-:Y:S05]  /*4c00*/  @!P0 NANOSLEEP.SYNCS 0x989680 ;  /* 0x009896800000895d */ /* 0x004fea0003900000 */
[----:B------:R-:W2:Y:S02]  /*4c10*/  @!P0 SYNCS.PHASECHK.TRANS64 P0, [R0+URZ+0x118], R3 ;  /* 0x00011803000085a7 */ /* 0x000ea400080010ff */
[----:B--23--:R-:W-:Y:S05]  /*4c20*/  @P0 EXIT ;  /* 0x000000000000094d */ /* 0x00cfea0003800000 */
[----:B------:R-:W-:Y:S05]  /*4c30*/  BRA `(.L_x_90) ;  /* 0xfffffffc00e87947 */ /* 0x000fea000383ffff */
.L_x_81:
[----:B------:R-:W-:-:S06]  /*4c40*/  UISETP.GE.AND UP0, UPT, UR8, 0x4, UPT ;  /* 0x000000040800788c */ /* 0x000fcc000bf06270 */
[----:B------:R-:W-:-:S13]  /*4c50*/  PLOP3.LUT P0, PT, PT, PT, UP0, 0x80, 0x8 ;  /* 0x000000000008781c */ /* 0x000fda0003f0f008 */
[----:B------:R-:W-:Y:S05]  /*4c60*/  @!P0 EXIT ;  /* 0x000000000000894d */ /* 0x000fea0003800000 */
[----:B------:R-:W-:Y:S01]  /*4c70*/  BAR.SYNC.DEFER_BLOCKING 0x6, 0xa0 ;  /* 0x0182800000007b1d */ /* 0x000fe20000010000 */
[C---:B------:R-:W-:Y:S02]  /*4c80*/  IMAD.SHL.U32 R5, R182.reuse, 0x40, RZ ;  /* 0x00000040b6057824 */ /* 0x040fe400078e00ff */
[----:B------:R-:W-:Y:S02]  /*4c90*/  HFMA2 R79, -RZ, RZ, 0, 0 ;  /* 0x00000000ff4f7431 */ /* 0x000fe400000001ff */
[C---:B------:R-:W-:Y:S01]  /*4ca0*/  IMAD.U32 R76, R182.reuse, 0x10000, RZ ;  /* 0x00010000b64c7824 */ /* 0x040fe200078e00ff */
[----:B------:R-:W-:Y:S01]  /*4cb0*/  CS2R R190, SRZ ;  /* 0x0000000000be7805 */ /* 0x000fe2000001ff00 */
[----:B------:R-:W-:Y:S01]  /*4cc0*/  IMAD.SHL.U32 R184, R182, 0x8, RZ ;  /* 0x00000008b6b87824 */ /* 0x000fe200078e00ff */
[----:B------:R-:W-:Y:S01]  /*4cd0*/  UMOV UR43, 0x400 ;  /* 0x00000400002b7882 */ /* 0x000fe20000000000 */
[----:B------:R-:W-:Y:S01]  /*4ce0*/  LOP3.LUT R7, R5, 0x180, RZ, 0xc0, !PT ;  /* 0x0000018005077812 */ /* 0x000fe200078ec0ff */
[----:B------:R-:W-:Y:S01]  /*4cf0*/  ULEA UR43, UR37, UR43, 0x18 ;  /* 0x0000002b252b7291 */ /* 0x000fe2000f8ec0ff */
[----:B------:R-:W1:Y:S01]  /*4d00*/  LDC R183, c[0x0][0x370] ;  /* 0x0000dc00ffb77b82 */ /* 0x000e620000000800 */
[----:B------:R-:W-:Y:S01]  /*4d10*/  LOP3.LUT R76, R76, 0x600000, RZ, 0xc0, !PT ;  /* 0x006000004c4c7812 */ /* 0x000fe200078ec0ff */
[----:B------:R-:W-:Y:S01]  /*4d20*/  IMAD.MOV.U32 R197, RZ, RZ, RZ ;  /* 0x000000ffffc57224 */ /* 0x000fe200078e00ff */
[----:B------:R-:W-:Y:S01]  /*4d30*/  LOP3.LUT R184, R7, 0x30, R184, 0xf8, !PT ;  /* 0x0000003007b87812 */ /* 0x000fe200078ef8b8 */
[----:B------:R-:W-:Y:S01]  /*4d40*/  UIADD3 UR4, UPT, UPT, UR43, 0x2200, URZ ;  /* 0x000022002b047890 */ /* 0x000fe2000fffe0ff */
[----:B------:R-:W-:Y:S01]  /*4d50*/  IMAD.MOV.U32 R189, RZ, RZ, RZ ;  /* 0x000000ffffbd7224 */ /* 0x000fe200078e00ff */
[----:B------:R-:W2:Y:S01]  /*4d60*/  LDCU.64 UR46, c[0x0][0x348] ;  /* 0x00006900ff2e77ac */ /* 0x000ea20008000a00 */
[----:B------:R-:W-:Y:S01]  /*4d70*/  LOP3.LUT R184, R184, 0x1e40, R5, 0xf8, !PT ;  /* 0x00001e40b8b87812 */ /* 0x000fe200078ef805 */
[----:B------:R-:W4:Y:S02]  /*4d80*/  LDC R74, c[0x0][0xb0c] ;  /* 0x0002c300ff4a7b82 */ /* 0x000f240000000800 */
[----:B------:R-:W-:Y:S01]  /*4d90*/  MOV R195, UR4 ;  /* 0x0000000400c37c02 */ /* 0x000fe20008000f00 */
[----:B------:R-:W1:Y:S01]  /*4da0*/  LDCU.64 UR38, c[0x0][0x888] ;  /* 0x00011100ff2677ac */ /* 0x000e620008000a00 */
[----:B------:R-:W-:Y:S01]  /*4db0*/  VIADD R0, R184, UR43 ;  /* 0x0000002bb8007c36 */ /* 0x000fe20008000000 */
[----:B------:R-:W3:Y:S03]  /*4dc0*/  LDS R3, [UR43+0x1e0] ;  /* 0x0001e02bff037984 */ /* 0x000ee60008000800 */
[----:B------:R-:W1:Y:S01]  /*4dd0*/  LDC R186, c[0x0][0xb20] ;  /* 0x0002c800ffba7b82 */ /* 0x000e620000000800 */
[----:B------:R-:W-:-:S07]  /*4de0*/  UIADD3 UR42, UPT, UPT, UR43, 0x200, URZ ;  /* 0x000002002b2a7890 */ /* 0x000fce000fffe0ff */
[----:B------:R-:W1:Y:S08]  /*4df0*/  LDC R73, c[0x0][0xb30] ;  /* 0x0002cc00ff497b82 */ /* 0x000e700000000800 */
[----:B------:R-:W1:Y:S08]  /*4e00*/  LDC.64 R176, c[0x0][0xb10] ;  /* 0x0002c400ffb07b82 */ /* 0x000e700000000a00 */
[----:B------:R-:W1:Y:S08]  /*4e10*/  LDC.64 R70, c[0x0][0xb18] ;  /* 0x0002c600ff467b82 */ /* 0x000e700000000a00 */
[----:B------:R-:W1:Y:S01]  /*4e20*/  LDC.64 R172, c[0x0][0x888] ;  /* 0x00022200ffac7b82 */ /* 0x000e620000000a00 */
[----:B---3--:R-:W-:-:S07]  /*4e30*/  IMAD.IADD R76, R3, 0x1, R76 ;  /* 0x00000001034c7824 */ /* 0x008fce00078e024c */
[----:B------:R-:W3:Y:S01]  /*4e40*/  LDC.64 R68, c[0x0][0xb28] ;  /* 0x0002ca00ff447b82 */ /* 0x000ee20000000a00 */
[----:B------:R-:W-:-:S05]  /*4e50*/  IMAD.SHL.U32 R3, R182, 0x10, RZ ;  /* 0x00000010b6037824 */ /* 0x000fca00078e00ff */
[C---:B------:R-:W-:Y:S02]  /*4e60*/  LOP3.LUT R5, R3.reuse, 0x20, RZ, 0xc0, !PT ;  /* 0x0000002003057812 */ /* 0x040fe400078ec0ff */
[----:B------:R-:W1:Y:S01]  /*4e70*/  LDC.64 R174, c[0x0][0x890] ;  /* 0x00022400ffae7b82 */ /* 0x000e620000000a00 */
[----:B------:R-:W-:Y:S02]  /*4e80*/  LOP3.LUT R3, R3, 0x40, RZ, 0xc0, !PT ;  /* 0x0000004003037812 */ /* 0x000fe400078ec0ff */
[--C-:B------:R-:W-:Y:S02]  /*4e90*/  IADD3 R194, PT, PT, -R5, 0x200, R0.reuse ;  /* 0x0000020005c27810 */ /* 0x100fe40007ffe100 */
[----:B------:R-:W-:-:S03]  /*4ea0*/  IADD3 R193, PT, PT, -R3, 0x200, R0 ;  /* 0x0000020003c17810 */ /* 0x000fc60007ffe100 */
[----:B------:R-:W1:Y:S01]  /*4eb0*/  LDC.64 R170, c[0x0][0x8b0] ;  /* 0x00022c00ffaa7b82 */ /* 0x000e620000000a00 */
[----:B------:R-:W-:-:S07]  /*4ec0*/  IMAD.IADD R192, R194, 0x1, -R3 ;  /* 0x00000001c2c07824 */ /* 0x000fce00078e0a03 */
[----:B------:R-:W1:Y:S08]  /*4ed0*/  LDC.64 R168, c[0x0][0x8a8] ;  /* 0x00022a00ffa87b82 */ /* 0x000e700000000a00 */
[----:B--2-4-:R-:W1:Y:S02]  /*4ee0*/  LDC R188, c[0x0][0x374] ;  /* 0x0000dd00ffbc7b82 */ /* 0x014e640000000800 */
.L_x_301:
[C---:B------:R-:W-:Y:S02]  /*4ef0*/  LEA R0, R197.reuse, UR43, 0x3 ;  /* 0x0000002bc5007c11 */ /* 0x040fe4000f8e18ff */
[----:B------:R-:W-:Y:S02]  /*4f00*/  SHF.L.U32 R3, R190, 0x1f, RZ ;  /* 0x0000001fbe037819 */ /* 0x000fe400000006ff */
[----:B-1----:R-:W-:Y:S02]  /*4f10*/  LEA R16, R197, UR43, 0x4 ;  /* 0x0000002bc5107c11 */ /* 0x002fe4000f8e20ff */
[----:B------:R-:W2:Y:S02]  /*4f20*/  SYNCS.PHASECHK.TRANS64.TRYWAIT P0, [R0+URZ+0x130], R3 ;  /* 0x00013003000075a7 */ /* 0x000ea400080011ff */
[----:B--2---:R-:W-:Y:S05]  /*4f30*/  @!P0 BRA `(.L_x_91) ;  /* 0x0000008c00e88947 */ /* 0x004fea0003800000 */
.L_x_359:
[----:B------:R-:W4:Y:S01]  /*4f40*/  LDC.64 R12, c[0x0][0xb10] ;  /* 0x0002c400ff0c7b82 */ /* 0x000f220000000a00 */
[----:B------:R-:W3:Y:S01]  /*4f50*/  LDS.128 R16, [R16+0x1c0] ;  /* 0x0001c00010107984 */ /* 0x000ee20000000c00 */
[----:B-1----:R-:W-:Y:S01]  /*4f60*/  ISETP.NE.AND P1, PT, R73, 0x1, PT ;  /* 0x000000014900780c */ /* 0x002fe20003f25270 */
[----:B--2---:R-:W-:Y:S01]  /*4f70*/  VIADD R0, R0, 0x140 ;  /* 0x0000014000007836 */ /* 0x004fe20000000000 */
[----:B------:R-:W-:Y:S04]  /*4f80*/  ISETP.GE.AND P0, PT, R72, 0x1, PT ;  /* 0x000000014800780c */ /* 0x000fe80003f06270 */
[----:B------:R-:W1:Y:S01]  /*4f90*/  LDC.64 R10, c[0x0][0xb18] ;  /* 0x0002c600ff0a7b82 */ /* 0x000e620000000a00 */
[----:B------:R-:W-:Y:S01]  /*4fa0*/  PRMT R0, RZ, 0x654, R0 ;  /* 0x00000654ff007816 */ /* 0x000fe20000000000 */
[----:B------:R-:W-:Y:S01]  /*4fb0*/  @!PT LDS RZ, [RZ] ;  /* 0x00000000fffff984 */ /* 0x000fe20000000800 */
[----:B------:R-:W-:Y:S01]  /*4fc0*/  @!PT LDS RZ, [RZ] ;  /* 0x00000000fffff984 */ /* 0x000fe20000000800 */
[----:B------:R-:W-:Y:S01]  /*4fd0*/  @!PT LDS RZ, [RZ] ;  /* 0x00000000fffff984 */ /* 0x000fe20000000800 */
[----:B------:R-:W-:Y:S01]  /*4fe0*/  @!PT LDS RZ, [RZ] ;  /* 0x00000000fffff984 */ /* 0x000fe20000000800 */
[----:B------:R2:W-:Y:S06]  /*4ff0*/  MEMBAR.ALL.CTA ;  /* 0x0000000000007992 */ /* 0x0005ec0000008000 */
[----:B--2---:R-:W2:Y:S01]  /*5000*/  FENCE.VIEW.ASYNC.S ;  /* 0x00000000000073c6 */ /* 0x004ea20000000000 */
[----:B------:R-:W1:Y:S08]  /*5010*/  @!P1 LDC R14, c[0x0][0xb20] ;  /* 0x0002c800ff0e9b82 */ /* 0x000e700000000800 */
[----:B------:R-:W1:Y:S01]  /*5020*/  @!P1 LDC R9, c[0x0][0xb0c] ;  /* 0x0002c300ff099b82 */ /* 0x000e620000000800 */
[----:B--2---:R2:W-:Y:S01]  /*5030*/  SYNCS.ARRIVE.TRANS64.RED.A1T0 RZ, [R0+URZ], RZ ;  /* 0x000000ff00ff79a7 */ /* 0x0045e200081004ff */
[----:B---3--:R-:W-:Y:S04]  /*5040*/  LOP3.LUT P4, RZ, R18, 0x1, RZ, 0xc0, !PT ;  /* 0x0000000112ff7812 */ /* 0x008fe8000788c0ff */
[----:B------:R-:W-:Y:S09]  /*5050*/  P2R R196, PR, RZ, 0x10 ;  /* 0x00000010ffc47803 */ /* 0x000ff20000000000 */
[----:B------:R-:W-:Y:S02]  /*5060*/  @P4 MOV R77, R16 ;  /* 0x00000010004d4202 */ /* 0x000fe40000000f00 */
[----:B------:R-:W-:Y:S01]  /*5070*/  @P4 LOP3.LUT R75, R17, 0xffff, RZ, 0xc0, !PT ;  /* 0x0000ffff114b4812 */ /* 0x000fe200078ec0ff */
[----:B--2-4-:R-:W-:Y:S06]  /*5080*/  @!P0 BRA `(.L_x_92) ;  /* 0x0000000000a48947 */ /* 0x014fec0003800000 */
[----:B------:R-:W-:Y:S01]  /*5090*/  IMAD.HI.U32 R21, R188, R71, RZ ;  /* 0x00000047bc157227 */ /* 0x000fe200078e00ff */
[----:B------:R-:W-:Y:S02]  /*50a0*/  ISETP.NE.AND P0, PT, R70, 0x1, PT ;  /* 0x000000014600780c */ /* 0x000fe40003f05270 */
[----:B------:R-:W-:Y:S01]  /*50b0*/  ISETP.NE.AND P2, PT, R72, 0x1, PT ;  /* 0x000000014800780c */ /* 0x000fe20003f45270 */
[----:B------:R-:W-:Y:S01]  /*50c0*/  IMAD.HI.U32 R20, R183, R176, RZ ;  /* 0x000000b0b7147227 */ /* 0x000fe200078e00ff */
[----:B------:R-:W-:Y:S02]  /*50d0*/  SHF.R.U32.HI R21, RZ, R186, R21 ;  /* 0x000000baff157219 */ /* 0x000fe40000011615 */
[----:B------:R-:W-:Y:S01]  /*50e0*/  ISETP.NE.AND P3, PT, R74, 0x1, PT ;  /* 0x000000014a00780c */ /* 0x000fe20003f65270 */
[----:B------:R-:W-:Y:S01]  /*50f0*/  IMAD.HI.U32 R24, R77, R176, RZ ;  /* 0x000000b04d187227 */ /* 0x000fe200078e00ff */
[----:B------:R-:W-:Y:S02]  /*5100*/  SHF.R.U32.HI R20, RZ, R177, R20 ;  /* 0x000000b1ff147219 */ /* 0x000fe40000011614 */
[----:B------:R-:W-:Y:S01]  /*5110*/  SEL R3, R188, R21, !P0 ;  /* 0x00000015bc037207 */ /* 0x000fe20004000000 */
[----:B------:R-:W-:Y:S01]  /*5120*/  IMAD.HI.U32 R21, R75, R71, RZ ;  /* 0x000000474b157227 */ /* 0x000fe200078e00ff */
[----:B------:R-:W-:Y:S02]  /*5130*/  SEL R7, R183, R20, !P3 ;  /* 0x00000014b7077207 */ /* 0x000fe40005800000 */
[----:B------:R-:W-:Y:S01]  /*5140*/  SHF.R.U32.HI R24, RZ, R177, R24 ;  /* 0x000000b1ff187219 */ /* 0x000fe20000011618 */
[-C--:B------:R-:W-:Y:S04]  /*5150*/  IMAD.HI.U32 R20, R3, R68.reuse, RZ ;  /* 0x0000004403147227 */ /* 0x080fe800078e00ff */
[----:B------:R-:W-:Y:S01]  /*5160*/  IMAD.HI.U32 R22, R7, R68, RZ ;  /* 0x0000004407167227 */ /* 0x000fe200078e00ff */
[-C--:B------:R-:W-:Y:S02]  /*5170*/  @P2 SHF.R.U32.HI R3, RZ, R69.reuse, R20 ;  /* 0x00000045ff032219 */ /* 0x080fe40000011614 */
[----:B------:R-:W-:Y:S02]  /*5180*/  SHF.R.U32.HI R20, RZ, R186, R21 ;  /* 0x000000baff147219 */ /* 0x000fe40000011615 */
[----:B------:R-:W-:Y:S01]  /*5190*/  @P2 SHF.R.U32.HI R7, RZ, R69, R22 ;  /* 0x00000045ff072219 */ /* 0x000fe20000011616 */
[C---:B------:R-:W-:Y:S01]  /*51a0*/  IMAD R2, R72.reuse, R3, RZ ;  /* 0x0000000348027224 */ /* 0x040fe200078e02ff */
[----:B------:R-:W-:Y:S02]  /*51b0*/  SEL R5, R75, R20, !P0 ;  /* 0x000000144b057207 */ /* 0x000fe40004000000 */
[----:B------:R-:W-:Y:S01]  /*51c0*/  SEL R3, R77, R24, !P3 ;  /* 0x000000184d037207 */ /* 0x000fe20005800000 */
[----:B------:R-:W-:Y:S01]  /*51d0*/  IMAD R4, R72, R7, RZ ;  /* 0x0000000748047224 */ /* 0x000fe200078e02ff */
[C---:B------:R-:W-:Y:S01]  /*51e0*/  ISETP.GE.AND P0, PT, R5.reuse, R2, PT ;  /* 0x000000020500720c */ /* 0x040fe20003f06270 */
[----:B------:R-:W-:Y:S03]  /*51f0*/  IMAD.HI.U32 R6, R5, R68, RZ ;  /* 0x0000004405067227 */ /* 0x000fe600078e00ff */
[----:B------:R-:W-:Y:S01]  /*5200*/  ISETP.GE.OR P0, PT, R3, R4, P0 ;  /* 0x000000040300720c */ /* 0x000fe20000706670 */
[----:B------:R-:W-:Y:S01]  /*5210*/  IMAD.MOV R4, RZ, RZ, -R3 ;  /* 0x000000ffff047224 */ /* 0x000fe200078e0a03 */
[-C--:B------:R-:W-:Y:S03]  /*5220*/  SHF.R.U32.HI R6, RZ, R69.reuse, R6 ;  /* 0x00000045ff067219 */ /* 0x080fe60000011606 */
[----:B------:R-:W-:Y:S01]  /*5230*/  IMAD R77, R74, R4, R77 ;  /* 0x000000044a4d7224 */ /* 0x000fe200078e024d */
[----:B------:R-:W-:Y:S05]  /*5240*/  SEL R15, R5, R6, !P2 ;  /* 0x00000006050f7207 */ /* 0x000fea0005000000 */
[----:B------:R-:W-:Y:S02]  /*5250*/  IMAD.MOV R6, RZ, RZ, -R15 ;  /* 0x000000ffff067224 */ /* 0x000fe400078e0a0f */
[C---:B------:R-:W-:Y:S04]  /*5260*/  @!P0 IMAD.HI.U32 R2, R3.reuse, R68, RZ ;  /* 0x0000004403028227 */ /* 0x040fe800078e00ff */
[----:B------:R-:W-:Y:S01]  /*5270*/  IMAD R6, R72, R6, R5 ;  /* 0x0000000648067224 */ /* 0x000fe200078e0205 */
[----:B------:R-:W-:Y:S04]  /*5280*/  @!P0 SHF.R.U32.HI R2, RZ, R69, R2 ;  /* 0x00000045ff028219 */ /* 0x000fe80000011602 */
[----:B------:R-:W-:Y:S02]  /*5290*/  @!P0 SEL R0, R3, R2, !P2 ;  /* 0x0000000203008207 */ /* 0x000fe40005000000 */
[----:B------:R-:W-:Y:S02]  /*52a0*/  IADD3 R2, PT, PT, -R5, RZ, RZ ;  /* 0x000000ff05027210 */ /* 0x000fe40007ffe1ff */
[----:B------:R-:W-:Y:S01]  /*52b0*/  @!P0 IADD3 R8, PT, PT, R15, -R0, RZ ;  /* 0x800000000f088210 */ /* 0x000fe20007ffe0ff */
[----:B------:R-:W-:Y:S02]  /*52c0*/  @!P0 IMAD R0, R7, R6, R0 ;  /* 0x0000000607008224 */ /* 0x000fe400078e0200 */
[----:B------:R-:W-:Y:S02]  /*52d0*/  IMAD R75, R70, R2, R75 ;  /* 0x00000002464b7224 */ /* 0x000fe400078e024b */
[----:B------:R-:W-:Y:S02]  /*52e0*/  @!P0 IMAD R5, R8, R72, R3 ;  /* 0x0000004808058224 */ /* 0x000fe400078e0203 */
[----:B------:R-:W-:Y:S04]  /*52f0*/  @!P0 IMAD.MOV.U32 R3, RZ, RZ, R0 ;  /* 0x000000ffff038224 */ /* 0x000fe800078e0000 */
[----:B------:R-:W-:Y:S02]  /*5300*/  IMAD R77, R3, R74, R77 ;  /* 0x0000004a034d7224 */ /* 0x000fe400078e024d */
[----:B------:R-:W-:Y:S07]  /*5310*/  IMAD R75, R5, R70, R75 ;  /* 0x00000046054b7224 */ /* 0x000fee00078e024b */
.L_x_92:
[----:B------:R-:W-:Y:S01]  /*5320*/  @!P1 IMAD.HI.U32 R0, R77, R12, RZ ;  /* 0x0000000c4d009227 */ /* 0x000fe200078e00ff */
[----:B-1----:R-:W-:Y:S01]  /*5330*/  @!P1 ISETP.NE.AND P0, PT, R10, 0x1, PT ;  /* 0x000000010a00980c */ /* 0x002fe20003f05270 */
[----:B------:R-:W-:Y:S01]  /*5340*/  ULOP3.LUT UP0, URZ, UR42, 0x1b0, URZ, 0xc0, !UPT ;  /* 0x000001b02aff7892 */ /* 0x000fe2000f80c0ff */
[----:B------:R-:W-:Y:S01]  /*5350*/  @!P1 ISETP.NE.AND P2, PT, R9, 0x1, PT ;  /* 0x000000010900980c */ /* 0x000fe20003f45270 */
[----:B------:R-:W-:Y:S01]  /*5360*/  @!P1 IMAD.HI.U32 R3, R75, R11, RZ ;  /* 0x0000000b4b039227 */ /* 0x000fe200078e00ff */
[----:B------:R-:W-:Y:S02]  /*5370*/  @!P1 SHF.R.U32.HI R0, RZ, R13, R0 ;  /* 0x0000000dff009219 */ /* 0x000fe40000011600 */
[----:B------:R-:W-:Y:S01]  /*5380*/  @P4 SHF.R.U32.HI R187, RZ, 0x10, R17 ;  /* 0x00000010ffbb4819 */ /* 0x000fe20000011611 */
[----:B------:R-:W-:Y:S01]  /*5390*/  VIADD R197, R197, 0x1 ;  /* 0x00000001c5c57836 */ /* 0x000fe20000000000 */
[----:B------:R-:W-:Y:S02]  /*53a0*/  @!P1 SHF.R.U32.HI R2, RZ, R14, R3 ;  /* 0x0000000eff029219 */ /* 0x000fe40000011603 */
[----:B------:R-:W-:Y:S02]  /*53b0*/  @!P1 SEL R3, R77, R0, !P2 ;  /* 0x000000004d039207 */ /* 0x000fe40005000000 */
[----:B------:R-:W-:Y:S05]  /*53c0*/  @!P1 SEL R2, R75, R2, !P0 ;  /* 0x000000024b029207 */ /* 0x000fea0004000000 */
[----:B------:R-:W-:Y:S02]  /*53d0*/  @!P1 IMAD.IADD R0, R2, 0x1, -R3 ;  /* 0x0000000102009824 */ /* 0x000fe400078e0a03 */
[----:B------:R-:W-:Y:S02]  /*53e0*/  @!P1 IMAD.IADD R2, R3, 0x1, -R2 ;  /* 0x0000000103029824 */ /* 0x000fe400078e0a02 */
[----:B------:R-:W-:Y:S02]  /*53f0*/  @!P1 IMAD R77, R0, R9, R77 ;  /* 0x00000009004d9224 */ /* 0x000fe400078e024d */
[----:B------:R-:W-:Y:S01]  /*5400*/  @!P1 IMAD R75, R2, R10, R75 ;  /* 0x0000000a024b9224 */ /* 0x000fe200078e024b */
[----:B------:R-:W-:Y:S06]  /*5410*/  BRA.U !UP0, `(.L_x_93) ;  /* 0x0000000108407547 */ /* 0x000fec000b800000 */
[----:B------:R-:W1:Y:S01]  /*5420*/  LDCU.64 UR8, c[0x4][0x80] ;  /* 0x01001000ff0877ac */ /* 0x000e620008000a00 */
[----:B------:R-:W-:Y:S01]  /*5430*/  MOV R3, 0x0 ;  /* 0x0000000000037802 */ /* 0x000fe20000000f00 */
[----:B------:R-:W-:Y:S02]  /*5440*/  HFMA2 R12, -RZ, RZ, 0, 5.9604644775390625e-08 ;  /* 0x00000001ff0c7431 */ /* 0x000fe400000001ff */
[----:B------:R-:W-:Y:S02]  /*5450*/  IMAD.MOV.U32 R8, RZ, RZ, 0x70 ;  /* 0x00000070ff087424 */ /* 0x000fe400078e00ff */
[----:B------:R-:W-:Y:S01]  /*5460*/  IMAD.MOV.U32 R13, RZ, RZ, RZ ;  /* 0x000000ffff0d7224 */ /* 0x000fe200078e00ff */
[----:B------:R-:W2:Y:S01]  /*5470*/  LDCU.64 UR6, c[0x4][0x88] ;  /* 0x01001100ff0677ac */ /* 0x000ea20008000a00 */
[----:B------:R-:W3:Y:S01]  /*5480*/  LDC.64 R2, c[0x4][R3] ;  /* 0x0100000003027b82 */ /* 0x000ee20000000a00 */
[----:B------:R-:W4:Y:S01]  /*5490*/  LDCU.64 UR4, c[0x4][0x8] ;  /* 0x01000100ff0477ac */ /* 0x000f220008000a00 */
[----:B-1----:R-:W-:Y:S01]  /*54a0*/  MOV R5, UR9 ;  /* 0x0000000900057c02 */ /* 0x002fe20008000f00 */
[----:B------:R-:W-:Y:S01]  /*54b0*/  IMAD.U32 R4, RZ, RZ, UR8 ;  /* 0x00000008ff047e24 */ /* 0x000fe2000f8e00ff */
[----:B--2---:R-:W-:Y:S01]  /*54c0*/  MOV R7, UR7 ;  /* 0x0000000700077c02 */ /* 0x004fe20008000f00 */
[----:B------:R-:W-:Y:S01]  /*54d0*/  IMAD.U32 R6, RZ, RZ, UR6 ;  /* 0x00000006ff067e24 */ /* 0x000fe2000f8e00ff */
[----:B----4-:R-:W-:Y:S01]  /*54e0*/  MOV R11, UR5 ;  /* 0x00000005000b7c02 */ /* 0x010fe20008000f00 */
[----:B------:R-:W-:Y:S02]  /*54f0*/  IMAD.U32 R10, RZ, RZ, UR4 ;  /* 0x00000004ff0a7e24 */ /* 0x000fe4000f8e00ff */
[----:B------:R-:W-:Y:S07]  /*5500*/  LEPC R20, `(.L_x_93) ;  /* 0x000000001014794e */ /* 0x000fee0000000000 */
[----:B---3-5:R-:W-:Y:S05]  /*5510*/  CALL.ABS.NOINC R2 ;  /* 0x0000000002007343 */ /* 0x028fea0003c00000 */
.L_x_93:
[----:B------:R-:W-:Y:S01]  /*5520*/  LOP3.LUT P0, RZ, R195, 0x1b0, RZ, 0xc0, !PT ;  /* 0x000001b0c3ff7812 */ /* 0x000fe2000780c0ff */
[----:B------:R-:W-:Y:S11]  /*5530*/  BSSY.RECONVERGENT B6, `(.L_x_94) ;  /* 0x0000013000067945 */ /* 0x000ff60003800200 */
[----:B------:R-:W-:Y:S01]  /*5540*/  @!UPT UIADD3 URZ, UPT, UPT, URZ, URZ, URZ ;  /* 0x000000fffffff290 */ /* 0x000fe2000fffe0ff */
[----:B------:R-:W-:Y:S05]  /*5550*/  @!P0 BRA `(.L_x_95) ;  /* 0x0000000000408947 */ /* 0x000fea0003800000 */
        /* <DEDUP_REMOVED lines=16> */
.L_x_95:
[----:B------:R-:W-:Y:S05]  /*5660*/  BSYNC.RECONVERGENT B6 ;  /* 0x0000000000067941 */ /* 0x000fea0003800200 */
.L_x_94:
[----:B------:R-:W-:Y:S02]  /*5670*/  ISETP.NE.U32.AND P3, PT, R174, RZ, PT ;  /* 0x000000ffae00720c */ /* 0x000fe40003f65070 */
[----:B------:R-:W-:Y:S02]  /*5680*/  ISETP.NE.U32.AND P2, PT, R170, RZ, PT ;  /* 0x000000ffaa00720c */ /* 0x000fe40003f45070 */
[----:B------:R-:W-:Y:S02]  /*5690*/  ISETP.NE.AND.EX P3, PT, R175, RZ, PT, P3 ;  /* 0x000000ffaf00720c */ /* 0x000fe40003f65330 */
[----:B------:R-:W-:Y:S02]  /*56a0*/  PLOP3.LUT P0, PT, PT, PT, PT, 0x8, 0x80 ;  /* 0x000000000080781c */ /* 0x000fe40003f0e170 */
[----:B------:R-:W-:Y:S09]  /*56b0*/  ISETP.NE.AND.EX P2, PT, R171, RZ, PT, P2 ;  /* 0x000000ffab00720c */ /* 0x000ff20003f45320 */
[----:B------:R-:W-:Y:S05]  /*56c0*/  @!P3 BRA `(.L_x_96) ;  /* 0x00000000002cb947 */ /* 0x000fea0003800000 */
[----:B------:R-:W-:Y:S01]  /*56d0*/  ISETP.NE.U32.AND P1, PT, R172, RZ, PT ;  /* 0x000000ffac00720c */ /* 0x000fe20003f25070 */
[----:B------:R-:W-:Y:S03]  /*56e0*/  IMAD.MOV.U32 R180, RZ, RZ, 0x1 ;  /* 0x00000001ffb47424 */ /* 0x000fe600078e00ff */
[----:B------:R-:W-:Y:S11]  /*56f0*/  ISETP.NE.AND.EX P1, PT, R173, RZ, PT, P1 ;  /* 0x000000ffad00720c */ /* 0x000ff60003f25310 */
[----:B------:R-:W-:Y:S02]  /*5700*/  @!UPT UIADD3 URZ, UPT, UPT, URZ, URZ, URZ ;  /* 0x000000fffffff290 */ /* 0x000fe4000fffe0ff */
[----:B------:R-:W1:Y:S01]  /*5710*/  @P1 LDC.64 R2, c[0x0][0x888] ;  /* 0x00022200ff021b82 */ /* 0x000e620000000a00 */
[----:B------:R-:W-:Y:S04]  /*5720*/  @P1 IMAD R0, R174, UR36, RZ ;  /* 0x00000024ae001c24 */ /* 0x000fe8000f8e02ff */
[----:B-1----:R-:W-:Y:S04]  /*5730*/  @P1 IMAD.WIDE R2, R0, 0x4, R2 ;  /* 0x0000000400021825 */ /* 0x002fe800078e0202 */
[----:B------:R-:W-:Y:S01]  /*5740*/  HFMA2 R0, -RZ, RZ, 0, 5.9604644775390625e-08 ;  /* 0x00000001ff007431 */ /* 0x000fe200000001ff */
[----:B-----5:R1:W5:Y:S04]  /*5750*/  @P1 LDG.E R125, desc[UR40][R2.64] ;  /* 0x00000028027d1981 */ /* 0x020368000c1e1900 */
[----:B------:R-:W-:Y:S01]  /*5760*/  @!P1 PRMT R180, R0, 0x7610, R180 ;  /* 0x0000761000b49816 */ /* 0x000fe200000000b4 */
[----:B-1----:R-:W2:Y:S06]  /*5770*/  @!P1 LDC R125, c[0x0][0x880] ;  /* 0x00022000ff7d9b82 */ /* 0x002eac0000000800 */
.L_x_96:
[----:B------:R-:W-:Y:S05]  /*5780*/  @!P2 BRA `(.L_x_97) ;  /* 0x000000000020a947 */ /* 0x000fea0003800000 */
[----:B------:R-:W-:Y:S04]  /*5790*/  ISETP.NE.U32.AND P1, PT, R168, RZ, PT ;  /* 0x000000ffa800720c */ /* 0x000fe80003f25070 */
[----:B------:R-:W-:Y:S11]  /*57a0*/  ISETP.NE.AND.EX P1, PT, R169, RZ, PT, P1 ;  /* 0x000000ffa900720c */ /* 0x000ff60003f25310 */
[----:B------:R-:W-:Y:S02]  /*57b0*/  @!UPT UIADD3 URZ, UPT, UPT, URZ, URZ, URZ ;  /* 0x000000fffffff290 */ /* 0x000fe4000fffe0ff */
[----:B------:R-:W1:Y:S01]  /*57c0*/  @P1 LDC.64 R2, c[0x0][0x8a8] ;  /* 0x00022a00ff021b82 */ /* 0x000e620000000a00 */
[----:B------:R-:W-:Y:S04]  /*57d0*/  @P1 IMAD R0, R170, UR36, RZ ;  /* 0x00000024aa001c24 */ /* 0x000fe8000f8e02ff */
[----:B-1----:R-:W-:Y:S05]  /*57e0*/  @P1 IMAD.WIDE R2, R0, 0x4, R2 ;  /* 0x0000000400021825 */ /* 0x002fea00078e0202 */
[----:B-----5:R1:W5:Y:S02]  /*57f0*/  @P1 LDG.E R78, desc[UR40][R2.64] ;  /* 0x00000028024e1981 */ /* 0x020364000c1e1900 */
[----:B-1----:R-:W3:Y:S02]  /*5800*/  @!P1 LDC R78, c[0x0][0x8a0] ;  /* 0x00022800ff4e9b82 */ /* 0x002ee40000000800 */
.L_x_97:
[----:B------:R-:W-:Y:S09]  /*5810*/  UISETP.NE.AND UP0, UPT, UR44, URZ, UPT ;  /* 0x000000ff2c00728c */ /* 0x000ff2000bf05270 */
[----:B------:R-:W-:Y:S05]  /*5820*/  BRA.U !UP0, `(.L_x_98) ;  /* 0x0000000108407547 */ /* 0x000fea000b800000 */
[----:B------:R-:W-:Y:S02]  /*5830*/  ISETP.NE.U32.AND P4, PT, R174, RZ, PT ;  /* 0x000000ffae00720c */ /* 0x000fe40003f85070 */
[----:B------:R-:W-:Y:S02]  /*5840*/  PLOP3.LUT P0, PT, PT, PT, PT, 0x80, 0x8 ;  /* 0x000000000008781c */ /* 0x000fe40003f0f070 */
[----:B------:R-:W-:Y:S11]  /*5850*/  ISETP.NE.AND.EX P4, PT, R175, RZ, PT, P4 ;  /* 0x000000ffaf00720c */ /* 0x000ff60003f85340 */
[----:B------:R-:W-:Y:S02]  /*5860*/  @!UPT UIADD3 URZ, UPT, UPT, URZ, URZ, URZ ;  /* 0x000000fffffff290 */ /* 0x000fe4000fffe0ff */
[----:B------:R-:W-:Y:S01]  /*5870*/  @P4 LOP3.LUT P1, RZ, R180, 0xff, RZ, 0xc0, !PT ;  /* 0x000000ffb4ff4812 */ /* 0x000fe2000782c0ff */
[----:B------:R-:W1:Y:S03]  /*5880*/  @P4 LDC.64 R2, c[0x0][0x888] ;  /* 0x00022200ff024b82 */ /* 0x000e660000000a00 */
[----:B------:R-:W-:Y:S02]  /*5890*/  @P4 PLOP3.LUT P0, PT, P1, PT, PT, 0x80, 0x8 ;  /* 0x000000000008481c */ /* 0x000fe40000f0f070 */
[----:B--2--5:R-:W-:Y:S04]  /*58a0*/  @P4 FSETP.NEU.AND P1, PT, R125, RZ, PT ;  /* 0x000000ff7d00420b */ /* 0x024fe80003f2d000 */
[----:B------:R-:W-:Y:S02]  /*58b0*/  @P4 SEL R0, RZ, 0xffffffff, P1 ;  /* 0xffffffffff004807 */ /* 0x000fe40000800000 */
[----:B-1----:R-:W-:Y:S04]  /*58c0*/  @P4 ISETP.NE.U32.AND P2, PT, R2, RZ, PT ;  /* 0x000000ff0200420c */ /* 0x002fe80003f45070 */
[----:B------:R-:W-:Y:S04]  /*58d0*/  @P4 ISETP.NE.AND.EX P2, PT, R3, RZ, PT, P2 ;  /* 0x000000ff0300420c */ /* 0x000fe80003f45320 */
[----:B------:R-:W-:Y:S02]  /*58e0*/  @!P0 SEL R0, RZ, 0xffffffff, P2 ;  /* 0xffffffffff008807 */ /* 0x000fe40001000000 */
[----:B------:R-:W-:Y:S02]  /*58f0*/  @!P4 FSETP.EQ.AND P0, PT, R125, RZ, PT ;  /* 0x000000ff7d00c20b */ /* 0x000fe40003f02000 */
[----:B------:R-:W-:Y:S04]  /*5900*/  @P4 LOP3.LUT R0, R0, 0x1, RZ, 0xc0, !PT ;  /* 0x0000000100004812 */ /* 0x000fe800078ec0ff */
[----:B------:R-:W-:Y:S11]  /*5910*/  @P4 ISETP.EQ.U32.AND P0, PT, R0, 0x1, PT ;  /* 0x000000010000480c */ /* 0x000ff60003f02070 */
[----:B------:R-:W-:Y:S02]  /*5920*/  @!UPT UIADD3 URZ, UPT, UPT, URZ, URZ, URZ ;  /* 0x000000fffffff290 */ /* 0x000fe4000fffe0ff */
.L_x_98:
[----:B------:R-:W-:Y:S01]  /*5930*/  @!P0 SHF.L.U32 R0, R189, 0x1f, RZ ;  /* 0x0000001fbd008819 */ /* 0x000fe200000006ff */
[----:B------:R-:W-:Y:S01]  /*5940*/  BSSY B1, `(.L_x_99) ;  /* 0x0000038000017945 */ /* 0x000fe20003800000 */
[C---:B------:R-:W-:Y:S01]  /*5950*/  LEA R198, R79.reuse, UR43, 0x3 ;  /* 0x0000002b4fc67c11 */ /* 0x040fe2000f8e18ff */
[----:B------:R-:W-:Y:S01]  /*5960*/  IMAD R80, R79, 0x40, R76 ;  /* 0x000000404f507824 */ /* 0x000fe200078e024c */
[----:B------:R-:W1:Y:S01]  /*5970*/  @!P0 SYNCS.PHASECHK.TRANS64.TRYWAIT P1, [UR43+0x110], R0 ;  /* 0x00011000ff0085a7 */ /* 0x000e62000802112b */
[----:B------:R-:W-:Y:S02]  /*5980*/  SHF.L.U32 R5, R191, 0x1f, RZ ;  /* 0x0000001fbf057819 */ /* 0x000fe400000006ff */
[----:B------:R-:W-:Y:S02]  /*5990*/  CS2R R146, SRZ ;  /* 0x0000000000927805 */ /* 0x000fe4000001ff00 */
[----:B------:R-:W-:Y:S02]  /*59a0*/  PLOP3.LUT P5, PT, PT, PT, PT, 0x8, 0x80 ;  /* 0x000000000080781c */ /* 0x000fe40003fae170 */
[----:B------:R-:W-:Y:S02]  /*59b0*/  CS2R R144, SRZ ;  /* 0x0000000000907805 */ /* 0x000fe4000001ff00 */
[----:B------:R-:W-:Y:S02]  /*59c0*/  CS2R R138, SRZ ;  /* 0x00000000008a7805 */ /* 0x000fe4000001ff00 */
[----:B------:R-:W-:Y:S02]  /*59d0*/  CS2R R136, SRZ ;  /* 0x0000000000887805 */ /* 0x000fe4000001ff00 */
[----:B------:R-:W-:Y:S02]  /*59e0*/  CS2R R142, SRZ ;  /* 0x00000000008e7805 */ /* 0x000fe4000001ff00 */
[----:B------:R-:W-:Y:S02]  /*59f0*/  CS2R R140, SRZ ;  /* 0x00000000008c7805 */ /* 0x000fe4000001ff00 */
[----:B------:R-:W-:Y:S02]  /*5a00*/  CS2R R134, SRZ ;  /* 0x0000000000867805 */ /* 0x000fe4000001ff00 */
[----:B------:R-:W-:Y:S01]  /*5a10*/  CS2R R132, SRZ ;  /* 0x0000000000847805 */ /* 0x000fe2000001ff00 */
[----:B------:R4:W2:Y:S01]  /*5a20*/  SYNCS.PHASECHK.TRANS64.TRYWAIT P4, [R198+URZ+0x150], R5 ;  /* 0x00015005c60075a7 */ /* 0x0008a200080811ff */
[----:B-1----:R-:W-:Y:S01]  /*5a30*/  @!P0 PLOP3.LUT P5, PT, P1, PT, PT, 0x8, 0x80 ;  /* 0x000000000080881c */ /* 0x002fe20000fae170 */
[----:B------:R-:W-:Y:S01]  /*5a40*/  @!UPT UIADD3 URZ, UPT, UPT, URZ, URZ, URZ ;  /* 0x000000fffffff290 */ /* 0x000fe2000fffe0ff */
[----:B----4-:R-:W-:Y:S11]  /*5a50*/  @P0 BRA `(.L_x_100) ;  /* 0x0000000000980947 */ /* 0x010ff60003800000 */
[----:B------:R-:W-:Y:S01]  /*5a60*/  ISETP.NE.U32.AND P0, PT, RZ, UR38, PT ;  /* 0x00000026ff007c0c */ /* 0x000fe2000bf05070 */
[----:B------:R-:W-:Y:S01]  /*5a70*/  BSSY B0, `(.L_x_101) ;  /* 0x0000016000007945 */ /* 0x000fe20003800000 */
[----:B--2--5:R-:W-:Y:S02]  /*5a80*/  FSETP.NEU.AND P2, PT, R125, RZ, PT ;  /* 0x000000ff7d00720b */ /* 0x024fe40003f4d000 */
[----:B------:R-:W-:Y:S02]  /*5a90*/  CS2R R134, SRZ ;  /* 0x0000000000867805 */ /* 0x000fe4000001ff00 */
[----:B------:R-:W-:Y:S02]  /*5aa0*/  ISETP.NE.AND.EX P0, PT, RZ, UR39, PT, P0 ;  /* 0x00000027ff007c0c */ /* 0x000fe4000bf05300 */
[----:B------:R-:W-:Y:S02]  /*5ab0*/  CS2R R132, SRZ ;  /* 0x0000000000847805 */ /* 0x000fe4000001ff00 */
[----:B------:R-:W-:Y:S02]  /*5ac0*/  LOP3.LUT P1, RZ, R180, 0xff, RZ, 0xc0, !PT ;  /* 0x000000ffb4ff7812 */ /* 0x000fe4000782c0ff */
[----:B------:R-:W-:Y:S02]  /*5ad0*/  CS2R R142, SRZ ;  /* 0x00000000008e7805 */ /* 0x000fe4000001ff00 */
[----:B------:R-:W-:Y:S02]  /*5ae0*/  SEL R0, RZ, 0xffffffff, P2 ;  /* 0xffffffffff007807 */ /* 0x000fe40001000000 */
[----:B------:R-:W-:Y:S02]  /*5af0*/  CS2R R140, SRZ ;  /* 0x00000000008c7805 */ /* 0x000fe4000001ff00 */
[----:B------:R-:W-:Y:S02]  /*5b00*/  SEL R3, RZ, 0xffffffff, P0 ;  /* 0xffffffffff037807 */ /* 0x000fe40000000000 */
[----:B------:R-:W-:Y:S02]  /*5b10*/  CS2R R138, SRZ ;  /* 0x00000000008a7805 */ /* 0x000fe4000001ff00 */
[----:B------:R-:W-:Y:S02]  /*5b20*/  CS2R R136, SRZ ;  /* 0x0000000000887805 */ /* 0x000fe4000001ff00 */
[----:B------:R-:W-:Y:S02]  /*5b30*/  CS2R R146, SRZ ;  /* 0x0000000000927805 */ /* 0x000fe4000001ff00 */
[----:B------:R-:W-:Y:S02]  /*5b40*/  @P3 SEL R0, R3, R0, !P1 ;  /* 0x0000000003003207 */ /* 0x000fe40004800000 */
[----:B------:R-:W-:Y:S02]  /*5b50*/  CS2R R144, SRZ ;  /* 0x0000000000907805 */ /* 0x000fe4000001ff00 */
[----:B------:R-:W-:Y:S04]  /*5b60*/  LOP3.LUT R0, R0, 0x1, RZ, 0xc0, !PT ;  /* 0x0000000100007812 */ /* 0x000fe800078ec0ff */
[----:B------:R-:W-:Y:S01]  /*5b70*/  ISETP.NE.U32.AND P0, PT, R0, 0x1, PT ;  /* 0x000000010000780c */ /* 0x000fe20003f05070 */
[----:B------:R-:W-:Y:S01]  /*5b80*/  @!UPT UIADD3 URZ, UPT, UPT, URZ, URZ, URZ ;  /* 0x000000fffffff290 */ /* 0x000fe2000fffe0ff */
[----:B------:R-:W-:Y:S11]  /*5b90*/  @!P5 BRA `(.L_x_102) ;  /* 0x00000000000cd947 */ /* 0x000ff60003800000 */
[----:B------:R-:W-:Y:S04]  /*5ba0*/  SHF.L.U32 R3, R189, 0x1f, RZ ;  /* 0x0000001fbd037819 */ /* 0x000fe800000006ff */
[----:B------:R-:W1:Y:S02]  /*5bb0*/  SYNCS.PHASECHK.TRANS64.TRYWAIT P1, [UR43+0x110], R3 ;  /* 0x00011003ff0075a7 */ /* 0x000e64000802112b */
[----:B-1----:R-:W-:Y:S05]  /*5bc0*/  @!P1 BRA `(.L_x_103) ;  /* 0x0000008000d89947 */ /* 0x002fea0003800000 */
.L_x_102:
[----:B------:R-:W-:Y:S05]  /*5bd0*/  BSYNC B0 ;  /* 0x0000000000007941 */ /* 0x000fea0003800000 */
.L_x_101:
[----:B------:R4:W2:Y:S01]  /*5be0*/  @P0 LDS.128 R132, [R184+UR43+0x200] ;  /* 0x0002002bb8840984 */ /* 0x0008a20008000c00 */
[----:B------:R-:W-:Y:S01]  /*5bf0*/  UIADD3 UR4, UPT, UPT, UR43, 0x118, URZ ;  /* 0x000001182b047890 */ /* 0x000fe2000fffe0ff */
[----:B------:R-:W-:Y:S02]  /*5c00*/  LOP3.LUT R189, R189, 0x1, RZ, 0x3c, !PT ;  /* 0x00000001bdbd7812 */ /* 0x000fe400078e3cff */
[----:B------:R4:W1:Y:S01]  /*5c10*/  @P0 LDS.128 R140, [R194+0x10] ;  /* 0x00001000c28c0984 */ /* 0x0008620000000c00 */
[----:B------:R-:W-:Y:S03]  /*5c20*/  UPRMT UR4, UR37, 0x654, UR4 ;  /* 0x0000065425047896 */ /* 0x000fe60008000004 */
[----:B------:R4:W1:Y:S04]  /*5c30*/  @P0 LDS.128 R136, [R193+0x20] ;  /* 0x00002000c1880984 */ /* 0x0008680000000c00 */
[----:B------:R4:W1:Y:S01]  /*5c40*/  @P0 LDS.128 R144, [R192+0x30] ;  /* 0x00003000c0900984 */ /* 0x0008620000000c00 */
[----:B------:R-:W-:Y:S01]  /*5c50*/  @!PT LDS RZ, [RZ] ;  /* 0x00000000fffff984 */ /* 0x000fe20000000800 */
[----:B------:R-:W-:Y:S01]  /*5c60*/  @!PT LDS RZ, [RZ] ;  /* 0x00000000fffff984 */ /* 0x000fe20000000800 */
[----:B------:R-:W-:Y:S01]  /*5c70*/  @!PT LDS RZ, [RZ] ;  /* 0x00000000fffff984 */ /* 0x000fe20000000800 */
[----:B------:R-:W-:Y:S01]  /*5c80*/  @!PT LDS RZ, [RZ] ;  /* 0x00000000fffff984 */ /* 0x000fe20000000800 */
[----:B------:R5:W-:Y:S06]  /*5c90*/  MEMBAR.ALL.CTA ;  /* 0x0000000000007992 */ /* 0x000bec0000008000 */
[----:B-----5:R-:W5:Y:S02]  /*5ca0*/  FENCE.VIEW.ASYNC.S ;  /* 0x00000000000073c6 */ /* 0x020f640000000000 */
[----:B-----5:R-:W-:Y:S01]  /*5cb0*/  SYNCS.ARRIVE.TRANS64.RED.A1T0 RZ, [UR4], RZ ;  /* 0x000000ffffff79a7 */ /* 0x020fe20008100404 */
.L_x_100:
[----:B------:R-:W-:Y:S05]  /*5cc0*/  BSYNC B1 ;  /* 0x0000000000017941 */ /* 0x000fea0003800000 */
.L_x_99:
[----:B-1----:R-:W-:Y:S04]  /*5cd0*/  SHF.R.U32.HI R0, RZ, 0x15, R80 ;  /* 0x00000015ff007819 */ /* 0x002fe80000011650 */
[----:B------:R-:W-:Y:S01]  /*5ce0*/  LOP3.LUT P0, RZ, R0, 0x3, R185, 0x48, !PT ;  /* 0x0000000300ff7812 */ /* 0x000fe200078048b9 */
[----:B------:R-:W-:Y:S01]  /*5cf0*/  @!UPT UIADD3 URZ, UPT, UPT, URZ, URZ, URZ ;  /* 0x000000fffffff290 */ /* 0x000fe2000fffe0ff */
[----:B--2---:R-:W-:Y:S11]  /*5d00*/  @P4 BRA `(.L_x_104) ;  /* 0x0000000000084947 */ /* 0x004ff60003800000 */
[----:B------:R-:W1:Y:S02]  /*5d10*/  SYNCS.PHASECHK.TRANS64.TRYWAIT P1, [R198+URZ+0x150], R5 ;  /* 0x00015005c60075a7 */ /* 0x000e6400080211ff */
[----:B-1----:R-:W-:Y:S05]  /*5d20*/  @!P1 BRA `(.L_x_105) ;  /* 0x0000008000989947 */ /* 0x002fea0003800000 */
.L_x_104:
        /* <DEDUP_REMOVED lines=17> */
.L_x_106:
[----:B------:R-:W-:Y:S05]  /*5e40*/  WARPSYNC.ALL ;  /* 0x0000000000007948 */ /* 0x000fea0003800000 */
[----:B------:R-:W-:Y:S01]  /*5e50*/  R2UR UR4, R80 ;  /* 0x00000000500472ca */ /* 0x000fe200000e0000 */
[----:B------:R-:W-:Y:S01]  /*5e60*/  HFMA2 R80, -RZ, RZ, 3.7421875, 0 ;  /* 0x437c0000ff507431 */ /* 0x000fe200000001ff */
[-C--:B------:R-:W-:Y:S01]  /*5e70*/  F2FP.F16.E4M3.UNPACK_B R129, R132.reuse ;  /* 0x00000084ff81723e */ /* 0x080fe200020006ff */
[----:B------:R-:W-:Y:S01]  /*5e80*/  BSSY.RECONVERGENT B1, `(.L_x_107) ;  /* 0x00002f5000017945 */ /* 0x000fe20003800200 */
[----:B------:R-:W-:Y:S02]  /*5e90*/  F2FP.F16.E4M3.UNPACK_B R166, R132.H1 ;  /* 0x00000084ffa6723e */ /* 0x000fe400030006ff */
[-C--:B------:R-:W-:Y:S01]  /*5ea0*/  F2FP.F16.E4M3.UNPACK_B R165, R133.reuse ;  /* 0x00000085ffa5723e */ /* 0x080fe200020006ff */
[--C-:B------:R-:W-:Y:S01]  /*5eb0*/  HADD2.F32 R127, -RZ, R129.reuse.H0_H0 ;  /* 0x20000081ff7f7230 */ /* 0x100fe20000004100 */
[----:B------:R-:W-:Y:S01]  /*5ec0*/  F2FP.F16.E4M3.UNPACK_B R164, R133.H1 ;  /* 0x00000085ffa4723e */ /* 0x000fe200030006ff */
[----:B------:R-:W-:Y:S01]  /*5ed0*/  HADD2.F32 R132, -RZ, R129.H1_H1 ;  /* 0x30000081ff847230 */ /* 0x000fe20000004100 */
[-C--:B------:R-:W-:Y:S01]  /*5ee0*/  F2FP.F16.E4M3.UNPACK_B R163, R134.reuse ;  /* 0x00000086ffa3723e */ /* 0x080fe200020006ff */
[--C-:B------:R-:W-:Y:S01]  /*5ef0*/  HADD2.F32 R129, -RZ, R166.reuse.H0_H0 ;  /* 0x200000a6ff817230 */ /* 0x100fe20000004100 */
[----:B------:R-:W-:Y:S01]  /*5f00*/  F2FP.F16.E4M3.UNPACK_B R162, R134.H1 ;  /* 0x00000086ffa2723e */ /* 0x000fe200030006ff */
[----:B-1----:R-:W3:Y:S01]  /*5f10*/  LDTM.x64 R4, tmem[UR4] ;  /* 0x00000004000479ee */ /* 0x002ee20008340000 */
[----:B------:R-:W-:Y:S01]  /*5f20*/  HADD2.F32 R0, -RZ, R166.H1_H1 ;  /* 0x300000a6ff007230 */ /* 0x000fe20000004100 */
[-C--:B------:R-:W-:Y:S01]  /*5f30*/  F2FP.F16.E4M3.UNPACK_B R161, R135.reuse ;  /* 0x00000087ffa1723e */ /* 0x080fe200020006ff */
[--C-:B------:R-:W-:Y:S01]  /*5f40*/  HADD2.F32 R3, -RZ, R165.reuse.H0_H0 ;  /* 0x200000a5ff037230 */ /* 0x100fe20000004100 */
[----:B------:R-:W-:Y:S01]  /*5f50*/  F2FP.F16.E4M3.UNPACK_B R160, R135.H1 ;  /* 0x00000087ffa0723e */ /* 0x000fe200030006ff */
        /* <DEDUP_REMOVED lines=17> */
[----:B------:R-:W-:Y:S01]  /*6070*/  F2FP.F16.E4M3.UNPACK_B R151, R136 ;  /* 0x00000088ff97723e */ /* 0x000fe200020006ff */
[--C-:B------:R-:W-:Y:S02]  /*6080*/  HADD2.F32 R89, -RZ, R160.reuse.H0_H0 ;  /* 0x200000a0ff597230 */ /* 0x100fe40000004100 */
[C---:B---3-5:R-:W-:Y:S01]  /*6090*/  FMUL R4, R78.reuse, R4 ;  /* 0x000000044e047220 */ /* 0x068fe20000400000 */
[C---:B------:R-:W-:Y:S01]  /*60a0*/  FMUL R5, R78.reuse, R5 ;  /* 0x000000054e057220 */ /* 0x040fe20000400000 */
[C---:B------:R-:W-:Y:S01]  /*60b0*/  FMUL R6, R78.reuse, R6 ;  /* 0x000000064e067220 */ /* 0x040fe20000400000 */
[C---:B------:R-:W-:Y:S01]  /*60c0*/  FMUL R7, R78.reuse, R7 ;  /* 0x000000074e077220 */ /* 0x040fe20000400000 */
[C---:B------:R-:W-:Y:S01]  /*60d0*/  FMUL R8, R78.reuse, R8 ;  /* 0x000000084e087220 */ /* 0x040fe20000400000 */
[C---:B------:R-:W-:Y:S01]  /*60e0*/  FFMA R4, R125.reuse, R127, R4 ;  /* 0x0000007f7d047223 */ /* 0x040fe20000000004 */
        /* <DEDUP_REMOVED lines=18> */
[----:B------:R-:W-:Y:S02]  /*6210*/  HADD2.F32 R90, -RZ, R160.H1_H1 ;  /* 0x300000a0ff5a7230 */ /* 0x000fe40000004100 */
[C---:B------:R-:W-:Y:S01]  /*6220*/  FMUL R18, R78.reuse, R18 ;  /* 0x000000124e127220 */ /* 0x040fe20000400000 */
[C---:B------:R-:W-:Y:S01]  /*6230*/  FFMA R14, R125.reuse, R85, R14 ;  /* 0x000000557d0e7223 */ /* 0x040fe2000000000e */
[--C-:B------:R-:W-:Y:S02]  /*6240*/  HADD2.F32 R91, -RZ, R159.reuse.H0_H0 ;  /* 0x2000009fff5b7230 */ /* 0x100fe40000004100 */
        /* <DEDUP_REMOVED lines=38> */
[----:B------:R-:W-:Y:S01]  /*64b0*/  F2FP.F16.E4M3.UNPACK_B R150, R136.H1 ;  /* 0x00000088ff96723e */ /* 0x000fe200030006ff */
[----:B------:R-:W-:Y:S02]  /*64c0*/  HADD2.F32 R104, -RZ, R153.H1_H1 ;  /* 0x30000099ff687230 */ /* 0x000fe40000004100 */
[C---:B------:R-:W-:Y:S01]  /*64d0*/  FMUL R32, R78.reuse, R32 ;  /* 0x000000204e207220 */ /* 0x040fe20000400000 */
[C---:B------:R-:W-:Y:S01]  /*64e0*/  FFMA R28, R125.reuse, R99, R28 ;  /* 0x000000637d1c7223 */ /* 0x040fe2000000001c */
[--C-:B------:R-:W-:Y:S02]  /*64f0*/  HADD2.F32 R105, -RZ, R152.reuse.H0_H0 ;  /* 0x20000098ff697230 */ /* 0x100fe40000004100 */
[C---:B------:R-:W-:Y:S01]  /*6500*/  FMUL R33, R78.reuse, R33 ;  /* 0x000000214e217220 */ /* 0x040fe20000400000 */
[C---:B------:R-:W-:Y:S01]  /*6510*/  FFMA R29, R125.reuse, R100, R29 ;  /* 0x000000647d1d7223 */ /* 0x040fe2000000001d */
[----:B------:R-:W-:Y:S01]  /*6520*/  F2FP.F16.E4M3.UNPACK_B R149, R137 ;  /* 0x00000089ff95723e */ /* 0x000fe200020006ff */
        /* <DEDUP_REMOVED lines=112> */
[----:B------:R-:W-:Y:S01]  /*6c30*/  FMUL R67, R78, R67 ;  /* 0x000000434e437220 */ /* 0x000fe20000400000 */
[C---:B------:R-:W-:Y:S01]  /*6c40*/  FFMA R63, R125.reuse, R136, R63 ;  /* 0x000000887d3f7223 */ /* 0x040fe2000000003f */
[----:B------:R-:W-:Y:S01]  /*6c50*/  MOV R124, 0x3bbb989d ;  /* 0x3bbb989d007c7802 */ /* 0x000fe20000000f00 */
[C---:B------:R-:W-:Y:S01]  /*6c60*/  FFMA R64, R125.reuse, R141, R64 ;  /* 0x0000008d7d407223 */ /* 0x040fe20000000040 */
[C---:B------:R-:W-:Y:S01]  /*6c70*/  FFMA R65, R125.reuse, R138, R65 ;  /* 0x0000008a7d417223 */ /* 0x040fe20000000041 */
[C---:B------:R-:W-:Y:S01]  /*6c80*/  FFMA R66, R125.reuse, R143, R66 ;  /* 0x0000008f7d427223 */ /* 0x040fe20000000042 */
[----:B------:R-:W-:Y:S01]  /*6c90*/  FFMA R67, R125, R140, R67 ;  /* 0x0000008c7d437223 */ /* 0x000fe20000000043 */
[----:B------:R-:W-:Y:S01]  /*6ca0*/  FFMA.SAT R81, R4, -R124, 0.5 ;  /* 0x3f00000004517423 */ /* 0x000fe2000000287c */
[----:B------:R-:W-:Y:S01]  /*6cb0*/  NOP ;  /* 0x0000000000007918 */ /* 0x000fe20000000000 */
[----:B------:R-:W-:Y:S02]  /*6cc0*/  R2UR UR5, R198 ;  /* 0x00000000c60572ca */ /* 0x000fe400000e0000 */
[----:B------:R-:W-:Y:S01]  /*6cd0*/  FFMA.RM R81, R81, R80, 12582913 ;  /* 0x4b40000151517423 */ /* 0x000fe20000004050 */
[----:B------:R-:W-:Y:S03]  /*6ce0*/  IADD3 R79, PT, PT, R79, 0x1, RZ ;  /* 0x000000014f4f7810 */ /* 0x000fe60007ffe0ff */
[----:B------:R-:W-:Y:S04]  /*6cf0*/  FADD R3, R81, -12583039 ;  /* 0xcb40007f51037421 */ /* 0x000fe80000000000 */
[C---:B------:R-:W-:Y:S03]  /*6d00*/  FFMA R3, R4.reuse, -1.4426950216293334961, -R3 ;  /* 0xbfb8aa3b04037823 */ /* 0x040fe60000000803 */
[----:B------:R-:W-:Y:S01]  /*6d10*/  UIADD3 UR5, UPT, UPT, UR5, 0x170, URZ ;  /* 0x0000017005057890 */ /* 0x000fe2000fffe0ff */
[----:B------:R-:W-:Y:S01]  /*6d20*/  FFMA R3, R4, -1.925963033500011079e-08, R3 ;  /* 0xb2a5706004037823 */ /* 0x000fe20000000003 */
[----:B------:R-:W-:Y:S02]  /*6d30*/  FFMA.SAT R83, R5, -R124, 0.5 ;  /* 0x3f00000005537423 */ /* 0x000fe4000000287c */
[----:B------:R-:W-:Y:S01]  /*6d40*/  UPRMT UR5, UR37, 0x654, UR5 ;  /* 0x0000065425057896 */ /* 0x000fe20008000005 */
[----:B------:R-:W1:Y:S01]  /*6d50*/  MUFU.EX2 R126, R3 ;  /* 0x00000003007e7308 */ /* 0x000e620000000800 */
[----:B------:R-:W-:Y:S04]  /*6d60*/  FFMA.RM R82, R83, R80, 12582913 ;  /* 0x4b40000153527423 */ /* 0x000fe80000004050 */
[C---:B------:R-:W-:Y:S01]  /*6d70*/  FADD R0, R82.reuse, -12583039 ;  /* 0xcb40007f52007421 */ /* 0x040fe20000000000 */
[----:B------:R-:W-:Y:S02]  /*6d80*/  SHF.L.U32 R82, R82, 0x17, RZ ;  /* 0x0000001752527819 */ /* 0x000fe400000006ff */
[----:B------:R-:W-:Y:S01]  /*6d90*/  SYNCS.ARRIVE.TRANS64.RED.A1T0 RZ, [UR5], RZ ;  /* 0x000000ffffff79a7 */ /* 0x000fe20008100405 */
[C---:B------:R-:W-:Y:S04]  /*6da0*/  FFMA R0, R5.reuse, -1.4426950216293334961, -R0 ;  /* 0xbfb8aa3b05007823 */ /* 0x040fe80000000800 */
[----:B------:R-:W-:Y:S01]  /*6db0*/  FFMA R0, R5, -1.925963033500011079e-08, R0 ;  /* 0xb2a5706005007823 */ /* 0x000fe20000000000 */
[C---:B------:R-:W-:Y:S03]  /*6dc0*/  FFMA.SAT R83, R6.reuse, -R124, 0.5 ;  /* 0x3f00000006537423 */ /* 0x040fe6000000287c */
[----:B------:R-:W2:Y:S01]  /*6dd0*/  MUFU.EX2 R127, R0 ;  /* 0x00000000007f7308 */ /* 0x000ea20000000800 */
[----:B------:R-:W-:Y:S04]  /*6de0*/  FFMA.RM R83, R83, R80, 12582913 ;  /* 0x4b40000153537423 */ /* 0x000fe80000004050 */
[C---:B------:R-:W-:Y:S01]  /*6df0*/  FADD R5, R83.reuse, -12583039 ;  /* 0xcb40007f53057421 */ /* 0x040fe20000000000 */
[----:B------:R-:W-:Y:S03]  /*6e00*/  SHF.L.U32 R83, R83, 0x17, RZ ;  /* 0x0000001753537819 */ /* 0x000fe600000006ff */
[C---:B------:R-:W-:Y:S04]  /*6e10*/  FFMA R5, R6.reuse, -1.4426950216293334961, -R5 ;  /* 0xbfb8aa3b06057823 */ /* 0x040fe80000000805 */
[----:B------:R-:W-:Y:S01]  /*6e20*/  FFMA R5, R6, -1.925963033500011079e-08, R5 ;  /* 0xb2a5706006057823 */ /* 0x000fe20000000005 */
[----:B------:R-:W-:Y:S03]  /*6e30*/  FFMA.SAT R85, R7, -R124, 0.5 ;  /* 0x3f00000007557423 */ /* 0x000fe6000000287c */
[----:B------:R-:W3:Y:S01]  /*6e40*/  MUFU.EX2 R128, R5 ;  /* 0x0000000500807308 */ /* 0x000ee20000000800 */
[----:B------:R-:W-:Y:S04]  /*6e50*/  FFMA.RM R84, R85, R80, 12582913 ;  /* 0x4b40000155547423 */ /* 0x000fe80000004050 */
[C---:B------:R-:W-:Y:S01]  /*6e60*/  FADD R2, R84.reuse, -12583039 ;  /* 0xcb40007f54027421 */ /* 0x040fe20000000000 */
[----:B------:R-:W-:Y:S03]  /*6e70*/  SHF.L.U32 R84, R84, 0x17, RZ ;  /* 0x0000001754547819 */ /* 0x000fe600000006ff */
[C---:B------:R-:W-:Y:S04]  /*6e80*/  FFMA R2, R7.reuse, -1.4426950216293334961, -R2 ;  /* 0xbfb8aa3b07027823 */ /* 0x040fe80000000802 */
[----:B------:R-:W-:Y:S01]  /*6e90*/  FFMA R2, R7, -1.925963033500011079e-08, R2 ;  /* 0xb2a5706007027823 */ /* 0x000fe20000000002 */
[C---:B------:R-:W-:Y:S03]  /*6ea0*/  FFMA.SAT R85, R8.reuse, -R124, 0.5 ;  /* 0x3f00000008557423 */ /* 0x040fe6000000287c */
[----:B------:R-:W4:Y:S01]  /*6eb0*/  MUFU.EX2 R129, R2 ;  /* 0x0000000200817308 */ /* 0x000f220000000800 */
[----:B------:R-:W-:Y:S04]  /*6ec0*/  FFMA.RM R85, R85, R80, 12582913 ;  /* 0x4b40000155557423 */ /* 0x000fe80000004050 */
[C---:B------:R-:W-:Y:S01]  /*6ed0*/  FADD R7, R85.reuse, -12583039 ;  /* 0xcb40007f55077421 */ /* 0x040fe20000000000 */
[----:B------:R-:W-:Y:S03]  /*6ee0*/  SHF.L.U32 R85, R85, 0x17, RZ ;  /* 0x0000001755557819 */ /* 0x000fe600000006ff */
[C---:B------:R-:W-:Y:S04]  /*6ef0*/  FFMA R7, R8.reuse, -1.4426950216293334961, -R7 ;  /* 0xbfb8aa3b08077823 */ /* 0x040fe80000000807 */
[----:B------:R-:W-:Y:S01]  /*6f00*/  FFMA R7, R8, -1.925963033500011079e-08, R7 ;  /* 0xb2a5706008077823 */ /* 0x000fe20000000007 */
[----:B------:R-:W-:Y:S03]  /*6f10*/  FFMA.SAT R87, R9, -R124, 0.5 ;  /* 0x3f00000009577423 */ /* 0x000fe6000000287c */
[----:B------:R-:W4:Y:S01]  /*6f20*/  MUFU.EX2 R130, R7 ;  /* 0x0000000700827308 */ /* 0x000f220000000800 */
[----:B------:R-:W-:Y:S04]  /*6f30*/  FFMA.RM R86, R87, R80, 12582913 ;  /* 0x4b40000157567423 */ /* 0x000fe80000004050 */
[C---:B------:R-:W-:Y:S01]  /*6f40*/  FADD R4, R86.reuse, -12583039 ;  /* 0xcb40007f56047421 */ /* 0x040fe20000000000 */
[----:B------:R-:W-:Y:S03]  /*6f50*/  SHF.L.U32 R86, R86, 0x17, RZ ;  /* 0x0000001756567819 */ /* 0x000fe600000006ff */
[C---:B------:R-:W-:Y:S04]  /*6f60*/  FFMA R4, R9.reuse, -1.4426950216293334961, -R4 ;  /* 0xbfb8aa3b09047823 */ /* 0x040fe80000000804 */
[----:B------:R-:W-:Y:S01]  /*6f70*/  FFMA R4, R9, -1.925963033500011079e-08, R4 ;  /* 0xb2a5706009047823 */ /* 0x000fe20000000004 */
[C---:B------:R-:W-:Y:S04]  /*6f80*/  FFMA.SAT R87, R10.reuse, -R124, 0.5 ;  /* 0x3f0000000a577423 */ /* 0x040fe8000000287c */
[----:B------:R-:W-:Y:S04]  /*6f90*/  FFMA.RM R87, R87, R80, 12582913 ;  /* 0x4b40000157577423 */ /* 0x000fe80000004050 */
[----:B------:R-:W-:Y:S04]  /*6fa0*/  FADD R9, R87, -12583039 ;  /* 0xcb40007f57097421 */ /* 0x000fe80000000000 */
[C---:B------:R-:W-:Y:S04]  /*6fb0*/  FFMA R9, R10.reuse, -1.4426950216293334961, -R9 ;  /* 0xbfb8aa3b0a097823 */ /* 0x040fe80000000809 */
[----:B------:R-:W-:Y:S01]  /*6fc0*/  FFMA R9, R10, -1.925963033500011079e-08, R9 ;  /* 0xb2a570600a097823 */ /* 0x000fe20000000009 */
[----:B------:R-:W-:Y:S03]  /*6fd0*/  FFMA.SAT R89, R11, -R124, 0.5 ;  /* 0x3f0000000b597423 */ /* 0x000fe6000000287c */
[----:B------:R-:W-:Y:S01]  /*6fe0*/  MUFU.EX2 R131, R9 ;  /* 0x0000000900837308 */ /* 0x000fe20000000800 */
[----:B------:R-:W-:Y:S04]  /*6ff0*/  FFMA.RM R88, R89, R80, 12582913 ;  /* 0x4b40000159587423 */ /* 0x000fe80000004050 */
[----:B------:R-:W-:Y:S04]  /*7000*/  FADD R6, R88, -12583039 ;  /* 0xcb40007f58067421 */ /* 0x000fe80000000000 */
[C---:B------:R-:W-:Y:S04]  /*7010*/  FFMA R6, R11.reuse, -1.4426950216293334961, -R6 ;  /* 0xbfb8aa3b0b067823 */ /* 0x040fe80000000806 */
[----:B------:R-:W-:Y:S01]  /*7020*/  FFMA R6, R11, -1.925963033500011079e-08, R6 ;  /* 0xb2a570600b067823 */ /* 0x000fe20000000006 */
[C---:B------:R-:W-:Y:S03]  /*7030*/  FFMA.SAT R89, R12.reuse, -R124, 0.5 ;  /* 0x3f0000000c597423 */ /* 0x040fe6000000287c */
[----:B------:R-:W-:Y:S01]  /*7040*/  MUFU.EX2 R132, R6 ;  /* 0x0000000600847308 */ /* 0x000fe20000000800 */
        /* <DEDUP_REMOVED lines=127> */
[C---:B------:R-:W-:Y:S01]  /*7840*/  FADD R28, R110.reuse, -12583039 ;  /* 0xcb40007f6e1c7421 */ /* 0x040fe20000000000 */
[----:B------:R-:W-:Y:S03]  /*7850*/  SHF.L.U32 R110, R110, 0x17, RZ ;  /* 0x000000176e6e7819 */ /* 0x000fe600000006ff */
[C---:B------:R-:W-:Y:S04]  /*7860*/  FFMA R28, R33.reuse, -1.4426950216293334961, -R28 ;  /* 0xbfb8aa3b211c7823 */ /* 0x040fe8000000081c */
[----:B------:R-:W-:Y:S01]  /*7870*/  FFMA R28, R33, -1.925963033500011079e-08, R28 ;  /* 0xb2a57060211c7823 */ /* 0x000fe2000000001c */
[C---:B------:R-:W-:Y:S04]  /*7880*/  FFMA.SAT R111, R34.reuse, -R124, 0.5 ;  /* 0x3f000000226f7423 */ /* 0x040fe8000000287c */
[----:B------:R-:W-:Y:S04]  /*7890*/  FFMA.RM R111, R111, R80, 12582913 ;  /* 0x4b4000016f6f7423 */ /* 0x000fe80000004050 */
[C---:B------:R-:W-:Y:S01]  /*78a0*/  FADD R33, R111.reuse, -12583039 ;  /* 0xcb40007f6f217421 */ /* 0x040fe20000000000 */
[----:B------:R-:W-:Y:S03]  /*78b0*/  SHF.L.U32 R111, R111, 0x17, RZ ;  /* 0x000000176f6f7819 */ /* 0x000fe600000006ff */
[C---:B------:R-:W-:Y:S04]  /*78c0*/  FFMA R33, R34.reuse, -1.4426950216293334961, -R33 ;  /* 0xbfb8aa3b22217823 */ /* 0x040fe80000000821 */
[----:B------:R-:W-:Y:S01]  /*78d0*/  FFMA R33, R34, -1.925963033500011079e-08, R33 ;  /* 0xb2a5706022217823 */ /* 0x000fe20000000021 */
[----:B------:R-:W-:Y:S03]  /*78e0*/  FFMA.SAT R113, R35, -R124, 0.5 ;  /* 0x3f00000023717423 */ /* 0x000fe6000000287c */
[----:B------:R1:W-:Y:S01]  /*78f0*/  MUFU.EX2 R154, R33 ;  /* 0x00000021009a7308 */ /* 0x0003e20000000800 */
[----:B------:R-:W-:Y:S04]  /*7900*/  FFMA.RM R112, R113, R80, 12582913 ;  /* 0x4b40000171707423 */ /* 0x000fe80000004050 */
[----:B------:R-:W-:Y:S04]  /*7910*/  FADD R30, R112, -12583039 ;  /* 0xcb40007f701e7421 */ /* 0x000fe80000000000 */
[C---:B------:R-:W-:Y:S04]  /*7920*/  FFMA R30, R35.reuse, -1.4426950216293334961, -R30 ;  /* 0xbfb8aa3b231e7823 */ /* 0x040fe8000000081e */
[----:B------:R-:W-:Y:S01]  /*7930*/  FFMA R30, R35, -1.925963033500011079e-08, R30 ;  /* 0xb2a57060231e7823 */ /* 0x000fe2000000001e */
[----:B------:R-:W-:Y:S01]  /*7940*/  FFMA.SAT R113, R36, -R124, 0.5 ;  /* 0x3f00000024717423 */ /* 0x000fe2000000287c */
[----:B-1----:R-:W-:Y:S03]  /*7950*/  SHF.L.U32 R33, R88, 0x17, RZ ;  /* 0x0000001758217819 */ /* 0x002fe600000006ff */
[----:B------:R-:W-:Y:S04]  /*7960*/  FFMA.RM R113, R113, R80, 12582913 ;  /* 0x4b40000171717423 */ /* 0x000fe80000004050 */
[C---:B------:R-:W-:Y:S01]  /*7970*/  FADD R35, R113.reuse, -12583039 ;  /* 0xcb40007f71237421 */ /* 0x040fe20000000000 */
[----:B------:R-:W-:Y:S03]  /*7980*/  SHF.L.U32 R88, R113, 0x17, RZ ;  /* 0x0000001771587819 */ /* 0x000fe600000006ff */
[C---:B------:R-:W-:Y:S04]  /*7990*/  FFMA R35, R36.reuse, -1.4426950216293334961, -R35 ;  /* 0xbfb8aa3b24237823 */ /* 0x040fe80000000823 */
[----:B------:R-:W-:Y:S01]  /*79a0*/  FFMA R35, R36, -1.925963033500011079e-08, R35 ;  /* 0xb2a5706024237823 */ /* 0x000fe20000000023 */
[----:B------:R-:W-:Y:S04]  /*79b0*/  FFMA.SAT R115, R37, -R124, 0.5 ;  /* 0x3f00000025737423 */ /* 0x000fe8000000287c */
[----:B------:R-:W-:Y:S01]  /*79c0*/  FFMA.RM R114, R115, R80, 12582913 ;  /* 0x4b40000173727423 */ /* 0x000fe20000004050 */
[----:B------:R-:W-:Y:S03]  /*79d0*/  MUFU.EX2 R35, R35 ;  /* 0x0000002300237308 */ /* 0x000fe60000000800 */
[C---:B------:R-:W-:Y:S01]  /*79e0*/  FADD R32, R114.reuse, -12583039 ;  /* 0xcb40007f72207421 */ /* 0x040fe20000000000 */
[----:B------:R-:W-:Y:S03]  /*79f0*/  SHF.L.U32 R114, R114, 0x17, RZ ;  /* 0x0000001772727819 */ /* 0x000fe600000006ff */
[C---:B------:R-:W-:Y:S04]  /*7a00*/  FFMA R32, R37.reuse, -1.4426950216293334961, -R32 ;  /* 0xbfb8aa3b25207823 */ /* 0x040fe80000000820 */
[----:B------:R-:W-:Y:S01]  /*7a10*/  FFMA R32, R37, -1.925963033500011079e-08, R32 ;  /* 0xb2a5706025207823 */ /* 0x000fe20000000020 */
[C---:B------:R-:W-:Y:S03]  /*7a20*/  FFMA.SAT R115, R38.reuse, -R124, 0.5 ;  /* 0x3f00000026737423 */ /* 0x040fe6000000287c */
[----:B------:R-:W-:Y:S01]  /*7a30*/  MUFU.EX2 R155, R32 ;  /* 0x00000020009b7308 */ /* 0x000fe20000000800 */
        /* <DEDUP_REMOVED lines=8> */
[C---:B------:R-:W-:Y:S01]  /*7ac0*/  FADD R34, R116.reuse, -12583039 ;  /* 0xcb40007f74227421 */ /* 0x040fe20000000000 */
[----:B------:R-:W-:Y:S03]  /*7ad0*/  SHF.L.U32 R116, R116, 0x17, RZ ;  /* 0x0000001774747819 */ /* 0x000fe600000006ff */
[C---:B------:R-:W-:Y:S04]  /*7ae0*/  FFMA R34, R39.reuse, -1.4426950216293334961, -R34 ;  /* 0xbfb8aa3b27227823 */ /* 0x040fe80000000822 */
[----:B------:R-:W-:Y:S01]  /*7af0*/  FFMA R34, R39, -1.925963033500011079e-08, R34 ;  /* 0xb2a5706027227823 */ /* 0x000fe20000000022 */
[----:B------:R-:W-:Y:S03]  /*7b00*/  FFMA.SAT R117, R40, -R124, 0.5 ;  /* 0x3f00000028757423 */ /* 0x000fe6000000287c */
[----:B------:R2:W-:Y:S01]  /*7b10*/  MUFU.EX2 R157, R34 ;  /* 0x00000022009d7308 */ /* 0x0005e20000000800 */
[----:B------:R-:W-:Y:S01]  /*7b20*/  FFMA.RM R117, R117, R80, 12582913 ;  /* 0x4b40000175757423 */ /* 0x000fe20000004050 */
[----:B-1----:R-:W-:Y:S03]  /*7b30*/  SHF.L.U32 R37, R106, 0x17, RZ ;  /* 0x000000176a257819 */ /* 0x002fe600000006ff */
[C---:B------:R-:W-:Y:S01]  /*7b40*/  FADD R39, R117.reuse, -12583039 ;  /* 0xcb40007f75277421 */ /* 0x040fe20000000000 */
[----:B------:R-:W-:Y:S03]  /*7b50*/  SHF.L.U32 R117, R117, 0x17, RZ ;  /* 0x0000001775757819 */ /* 0x000fe600000006ff */
[C---:B------:R-:W-:Y:S04]  /*7b60*/  FFMA R39, R40.reuse, -1.4426950216293334961, -R39 ;  /* 0xbfb8aa3b28277823 */ /* 0x040fe80000000827 */
[----:B------:R-:W-:Y:S01]  /*7b70*/  FFMA R39, R40, -1.925963033500011079e-08, R39 ;  /* 0xb2a5706028277823 */ /* 0x000fe20000000027 */
[----:B------:R-:W-:Y:S03]  /*7b80*/  FFMA.SAT R119, R41, -R124, 0.5 ;  /* 0x3f00000029777423 */ /* 0x000fe6000000287c */
[----:B------:R1:W-:Y:S01]  /*7b90*/  MUFU.EX2 R158, R39 ;  /* 0x00000027009e7308 */ /* 0x0003e20000000800 */
[----:B------:R-:W-:Y:S01]  /*7ba0*/  FFMA.RM R118, R119, R80, 12582913 ;  /* 0x4b40000177767423 */ /* 0x000fe20000004050 */
[----:B--2---:R-:W-:Y:S02]  /*7bb0*/  SHF.L.U32 R34, R97, 0x17, RZ ;  /* 0x0000001761227819 */ /* 0x004fe400000006ff */
[----:B------:R-:W-:Y:S01]  /*7bc0*/  SHF.L.U32 R97, R98, 0x17, RZ ;  /* 0x0000001762617819 */ /* 0x000fe200000006ff */
[C---:B------:R-:W-:Y:S01]  /*7bd0*/  FADD R36, R118.reuse, -12583039 ;  /* 0xcb40007f76247421 */ /* 0x040fe20000000000 */
[----:B------:R-:W-:Y:S03]  /*7be0*/  SHF.L.U32 R118, R118, 0x17, RZ ;  /* 0x0000001776767819 */ /* 0x000fe600000006ff */
[C---:B------:R-:W-:Y:S04]  /*7bf0*/  FFMA R36, R41.reuse, -1.4426950216293334961, -R36 ;  /* 0xbfb8aa3b29247823 */ /* 0x040fe80000000824 */
[----:B------:R-:W-:Y:S01]  /*7c00*/  FFMA R36, R41, -1.925963033500011079e-08, R36 ;  /* 0xb2a5706029247823 */ /* 0x000fe20000000024 */
[----:B------:R-:W-:Y:S01]  /*7c10*/  FFMA.SAT R119, R42, -R124, 0.5 ;  /* 0x3f0000002a777423 */ /* 0x000fe2000000287c */
[----:B-1----:R-:W-:Y:S03]  /*7c20*/  SHF.L.U32 R39, R100, 0x17, RZ ;  /* 0x0000001764277819 */ /* 0x002fe600000006ff */
[----:B------:R-:W-:Y:S04]  /*7c30*/  FFMA.RM R119, R119, R80, 12582913 ;  /* 0x4b40000177777423 */ /* 0x000fe80000004050 */
[----:B------:R-:W-:Y:S04]  /*7c40*/  FADD R41, R119, -12583039 ;  /* 0xcb40007f77297421 */ /* 0x000fe80000000000 */
[C---:B------:R-:W-:Y:S04]  /*7c50*/  FFMA R41, R42.reuse, -1.4426950216293334961, -R41 ;  /* 0xbfb8aa3b2a297823 */ /* 0x040fe80000000829 */
[----:B------:R-:W-:Y:S01]  /*7c60*/  FFMA R41, R42, -1.925963033500011079e-08, R41 ;  /* 0xb2a570602a297823 */ /* 0x000fe20000000029 */
[----:B------:R-:W-:Y:S04]  /*7c70*/  FFMA.SAT R121, R43, -R124, 0.5 ;  /* 0x3f0000002b797423 */ /* 0x000fe8000000287c */
[----:B------:R-:W-:Y:S01]  /*7c80*/  FFMA.RM R120, R121, R80, 12582913 ;  /* 0x4b40000179787423 */ /* 0x000fe20000004050 */
[----:B------:R-:W-:Y:S03]  /*7c90*/  MUFU.EX2 R41, R41 ;  /* 0x0000002900297308 */ /* 0x000fe60000000800 */
[----:B------:R-:W-:Y:S04]  /*7ca0*/  FADD R38, R120, -12583039 ;  /* 0xcb40007f78267421 */ /* 0x000fe80000000000 */
        /* <DEDUP_REMOVED lines=14> */
[----:B------:R-:W-:Y:S01]  /*7d90*/  FFMA.SAT R45, R46, -R124, 0.5 ;  /* 0x3f0000002e2d7423 */ /* 0x000fe2000000287c */
[----:B-1----:R-:W-:Y:S03]  /*7da0*/  SHF.L.U32 R43, R96, 0x17, RZ ;  /* 0x00000017602b7819 */ /* 0x002fe600000006ff */
[----:B------:R-:W-:Y:S01]  /*7db0*/  FFMA.RM R122, R45, R80, 12582913 ;  /* 0x4b4000012d7a7423 */ /* 0x000fe20000004050 */
[----:B------:R-:W-:Y:S03]  /*7dc0*/  SHF.L.U32 R96, R99, 0x17, RZ ;  /* 0x0000001763607819 */ /* 0x000fe600000006ff */
[C---:B------:R-:W-:Y:S01]  /*7dd0*/  FADD R45, R122.reuse, -12583039 ;  /* 0xcb40007f7a2d7421 */ /* 0x040fe20000000000 */
[----:B------:R-:W-:Y:S03]  /*7de0*/  SHF.L.U32 R122, R122, 0x17, RZ ;  /* 0x000000177a7a7819 */ /* 0x000fe600000006ff */
[C---:B------:R-:W-:Y:S04]  /*7df0*/  FFMA R45, R46.reuse, -1.4426950216293334961, -R45 ;  /* 0xbfb8aa3b2e2d7823 */ /* 0x040fe8000000082d */
[----:B------:R-:W-:Y:S01]  /*7e00*/  FFMA R45, R46, -1.925963033500011079e-08, R45 ;  /* 0xb2a570602e2d7823 */ /* 0x000fe2000000002d */
[----:B------:R-:W-:Y:S04]  /*7e10*/  FFMA.SAT R123, R47, -R124, 0.5 ;  /* 0x3f0000002f7b7423 */ /* 0x000fe8000000287c */
[----:B------:R-:W-:Y:S01]  /*7e20*/  FFMA.RM R46, R123, R80, 12582913 ;  /* 0x4b4000017b2e7423 */ /* 0x000fe20000004050 */
[----:B------:R-:W-:Y:S03]  /*7e30*/  MUFU.EX2 R45, R45 ;  /* 0x0000002d002d7308 */ /* 0x000fe60000000800 */
[----:B------:R-:W-:Y:S04]  /*7e40*/  FADD R42, R46, -12583039 ;  /* 0xcb40007f2e2a7421 */ /* 0x000fe80000000000 */
[C---:B------:R-:W-:Y:S03]  /*7e50*/  FFMA R42, R47.reuse, -1.4426950216293334961, -R42 ;  /* 0xbfb8aa3b2f2a7823 */ /* 0x040fe6000000082a */
[----:B------:R1:W2:Y:S01]  /*7e60*/  MUFU.EX2 R123, R4 ;  /* 0x00000004007b7308 */ /* 0x0002a20000000800 */
        /* <DEDUP_REMOVED lines=12> */
[C---:B------:R-:W-:Y:S04]  /*7f30*/  FFMA.SAT R49, R50.reuse, -R124, 0.5 ;  /* 0x3f00000032317423 */ /* 0x040fe8000000287c */
[----:B------:R-:W-:Y:S01]  /*7f40*/  FFMA.RM R49, R49, R80, 12582913 ;  /* 0x4b40000131317423 */ /* 0x000fe20000004050 */
[----:B------:R-:W-:Y:S03]  /*7f50*/  MUFU.EX2 R0, R0 ;  /* 0x0000000000007308 */ /* 0x000fe60000000800 */
        /* <DEDUP_REMOVED lines=12> */
[C---:B------:R-:W-:Y:S01]  /*8020*/  FADD R7, R51.reuse, -12583039 ;  /* 0xcb40007f33077421 */ /* 0x040fe20000000000 */
[----:B------:R-:W-:Y:S03]  /*8030*/  SHF.L.U32 R51, R51, 0x17, RZ ;  /* 0x0000001733337819 */ /* 0x000fe600000006ff */
[C---:B------:R-:W-:Y:S04]  /*8040*/  FFMA R7, R52.reuse, -1.4426950216293334961, -R7 ;  /* 0xbfb8aa3b34077823 */ /* 0x040fe80000000807 */
[----:B------:R-:W-:Y:S01]  /*8050*/  FFMA R7, R52, -1.925963033500011079e-08, R7 ;  /* 0xb2a5706034077823 */ /* 0x000fe20000000007 */
[----:B------:R-:W-:Y:S04]  /*8060*/  FFMA.SAT R9, R53, -R124, 0.5 ;  /* 0x3f00000035097423 */ /* 0x000fe8000000287c */
[----:B------:R-:W-:Y:S04]  /*8070*/  FFMA.RM R52, R9, R80, 12582913 ;  /* 0x4b40000109347423 */ /* 0x000fe80000004050 */
[----:B-1----:R-:W-:Y:S04]  /*8080*/  FADD R4, R52, -12583039 ;  /* 0xcb40007f34047421 */ /* 0x002fe80000000000 */
        /* <DEDUP_REMOVED lines=8> */
[----:B------:R-:W-:Y:S04]  /*8110*/  FFMA.SAT R11, R55, -R124, 0.5 ;  /* 0x3f000000370b7423 */ /* 0x000fe8000000287c */
        /* <DEDUP_REMOVED lines=10> */
[----:B------:R-:W-:Y:S01]  /*81c0*/  FFMA.SAT R13, R57, -R124, 0.5 ;  /* 0x3f000000390d7423 */ /* 0x000fe2000000287c */
[----:B------:R-:W-:Y:S02]  /*81d0*/  SHF.L.U32 R56, R101, 0x17, RZ ;  /* 0x0000001765387819 */ /* 0x000fe400000006ff */
[----:B------:R-:W-:Y:S01]  /*81e0*/  SHF.L.U32 R101, R48, 0x17, RZ ;  /* 0x0000001730657819 */ /* 0x000fe200000006ff */
[----:B------:R-:W-:Y:S01]  /*81f0*/  FFMA.RM R23, R13, R80, 12582913 ;  /* 0x4b4000010d177423 */ /* 0x000fe20000004050 */
[----:B------:R-:W-:Y:S01]  /*8200*/  MUFU.EX2 R11, R11 ;  /* 0x0000000b000b7308 */ /* 0x000fe20000000800 */
[----:B------:R-:W-:Y:S02]  /*8210*/  SHF.L.U32 R48, R49, 0x17, RZ ;  /* 0x0000001731307819 */ /* 0x000fe400000006ff */
[----:B------:R-:W-:Y:S01]  /*8220*/  FADD R8, R23, -12583039 ;  /* 0xcb40007f17087421 */ /* 0x000fe20000000000 */
[----:B------:R-:W-:Y:S03]  /*8230*/  SHF.L.U32 R49, R50, 0x17, RZ ;  /* 0x0000001732317819 */ /* 0x000fe600000006ff */
[C---:B------:R-:W-:Y:S04]  /*8240*/  FFMA R8, R57.reuse, -1.4426950216293334961, -R8 ;  /* 0xbfb8aa3b39087823 */ /* 0x040fe80000000808 */
[----:B------:R-:W-:Y:S01]  /*8250*/  FFMA R8, R57, -1.925963033500011079e-08, R8 ;  /* 0xb2a5706039087823 */ /* 0x000fe20000000008 */
[----:B------:R-:W-:Y:S01]  /*8260*/  FFMA.SAT R13, R58, -R124, 0.5 ;  /* 0x3f0000003a0d7423 */ /* 0x000fe2000000287c */
[----:B------:R-:W-:Y:S02]  /*8270*/  SHF.L.U32 R57, R92, 0x17, RZ ;  /* 0x000000175c397819 */ /* 0x000fe400000006ff */
[----:B------:R-:W-:Y:S01]  /*8280*/  SHF.L.U32 R92, R105, 0x17, RZ ;  /* 0x00000017695c7819 */ /* 0x000fe200000006ff */
[----:B------:R-:W-:Y:S01]  /*8290*/  FFMA.RM R20, R13, R80, 12582913 ;  /* 0x4b4000010d147423 */ /* 0x000fe20000004050 */
[----:B------:R-:W-:Y:S03]  /*82a0*/  MUFU.EX2 R8, R8 ;  /* 0x0000000800087308 */ /* 0x000fe60000000800 */
[C---:B------:R-:W-:Y:S01]  /*82b0*/  FADD R13, R20.reuse, -12583039 ;  /* 0xcb40007f140d7421 */ /* 0x040fe20000000000 */
        /* <DEDUP_REMOVED lines=8> */
[----:B------:R-:W-:Y:S04]  /*8340*/  FADD R10, R22, -12583039 ;  /* 0xcb40007f160a7421 */ /* 0x000fe80000000000 */
[C---:B------:R-:W-:Y:S04]  /*8350*/  FFMA R10, R59.reuse, -1.4426950216293334961, -R10 ;  /* 0xbfb8aa3b3b0a7823 */ /* 0x040fe8000000080a */
[----:B------:R-:W-:Y:S01]  /*8360*/  FFMA R10, R59, -1.925963033500011079e-08, R10 ;  /* 0xb2a570603b0a7823 */ /* 0x000fe2000000000a */
[----:B------:R-:W-:Y:S01]  /*8370*/  FFMA.SAT R15, R60, -R124, 0.5 ;  /* 0x3f0000003c0f7423 */ /* 0x000fe2000000287c */
[----:B------:R1:W2:Y:S03]  /*8380*/  MUFU.EX2 R59, R28 ;  /* 0x0000001c003b7308 */ /* 0x0002a60000000800 */
[----:B------:R-:W-:Y:S04]  /*8390*/  FFMA.RM R24, R15, R80, 12582913 ;  /* 0x4b4000010f187423 */ /* 0x000fe80000004050 */
[----:B------:R-:W-:Y:S03]  /*83a0*/  FADD R15, R24, -12583039 ;  /* 0xcb40007f180f7421 */ /* 0x000fe60000000000 */
[----:B------:R-:W-:Y:S01]  /*83b0*/  MUFU.EX2 R10, R10 ;  /* 0x0000000a000a7308 */ /* 0x000fe20000000800 */
[C---:B------:R-:W-:Y:S04]  /*83c0*/  FFMA R15, R60.reuse, -1.4426950216293334961, -R15 ;  /* 0xbfb8aa3b3c0f7823 */ /* 0x040fe8000000080f */
[----:B------:R-:W-:Y:S01]  /*83d0*/  FFMA R15, R60, -1.925963033500011079e-08, R15 ;  /* 0xb2a570603c0f7823 */ /* 0x000fe2000000000f */
[----:B------:R-:W-:Y:S04]  /*83e0*/  FFMA.SAT R25, R61, -R124, 0.5 ;  /* 0x3f0000003d197423 */ /* 0x000fe8000000287c */
[----:B------:R3:W2:Y:S01]  /*83f0*/  MUFU.EX2 R60, R30 ;  /* 0x0000001e003c7308 */ /* 0x0006a20000000800 */
[----:B------:R-:W-:Y:S04]  /*8400*/  FFMA.RM R25, R25, R80, 12582913 ;  /* 0x4b40000119197423 */ /* 0x000fe80000004050 */
[----:B------:R-:W-:Y:S05]  /*8410*/  FADD R12, R25, -12583039 ;  /* 0xcb40007f190c7421 */ /* 0x000fea0000000000 */
[----:B------:R-:W-:Y:S01]  /*8420*/  MUFU.EX2 R15, R15 ;  /* 0x0000000f000f7308 */ /* 0x000fe20000000800 */
        /* <DEDUP_REMOVED lines=14> */
[C---:B------:R-:W-:Y:S01]  /*8510*/  FADD R14, R27.reuse, -12583039 ;  /* 0xcb40007f1b0e7421 */ /* 0x040fe20000000000 */
[----:B------:R-:W-:Y:S03]  /*8520*/  SHF.L.U32 R99, R27, 0x17, RZ ;  /* 0x000000171b637819 */ /* 0x000fe600000006ff */
[C---:B------:R-:W-:Y:S04]  /*8530*/  FFMA R14, R63.reuse, -1.4426950216293334961, -R14 ;  /* 0xbfb8aa3b3f0e7823 */ /* 0x040fe8000000080e */
[----:B------:R-:W-:Y:S01]  /*8540*/  FFMA R14, R63, -1.925963033500011079e-08, R14 ;  /* 0xb2a570603f0e7823 */ /* 0x000fe2000000000e */
[----:B------:R-:W-:Y:S01]  /*8550*/  FFMA.SAT R19, R64, -R124, 0.5 ;  /* 0x3f00000040137423 */ /* 0x000fe2000000287c */
[----:B------:R-:W2:Y:S03]  /*8560*/  MUFU.EX2 R63, R36 ;  /* 0x00000024003f7308 */ /* 0x000ea60000000800 */
[----:B-1----:R-:W-:Y:S04]  /*8570*/  FFMA.RM R28, R19, R80, 12582913 ;  /* 0x4b400001131c7423 */ /* 0x002fe80000004050 */
[C---:B------:R-:W-:Y:S03]  /*8580*/  FADD R19, R28.reuse, -12583039 ;  /* 0xcb40007f1c137421 */ /* 0x040fe60000000000 */
[----:B------:R-:W-:Y:S01]  /*8590*/  MUFU.EX2 R14, R14 ;  /* 0x0000000e000e7308 */ /* 0x000fe20000000800 */
[----:B------:R-:W-:Y:S01]  /*85a0*/  SHF.L.U32 R28, R28, 0x17, RZ ;  /* 0x000000171c1c7819 */ /* 0x000fe200000006ff */
[C---:B------:R-:W-:Y:S04]  /*85b0*/  FFMA R19, R64.reuse, -1.4426950216293334961, -R19 ;  /* 0xbfb8aa3b40137823 */ /* 0x040fe80000000813 */
[----:B------:R-:W-:Y:S01]  /*85c0*/  FFMA R19, R64, -1.925963033500011079e-08, R19 ;  /* 0xb2a5706040137823 */ /* 0x000fe20000000013 */
[----:B------:R-:W-:Y:S03]  /*85d0*/  FFMA.SAT R29, R65, -R124, 0.5 ;  /* 0x3f000000411d7423 */ /* 0x000fe6000000287c */
[----:B------:R-:W1:Y:S01]  /*85e0*/  MUFU.EX2 R64, R38 ;  /* 0x0000002600407308 */ /* 0x000e620000000800 */
[----:B------:R-:W-:Y:S04]  /*85f0*/  FFMA.RM R29, R29, R80, 12582913 ;  /* 0x4b4000011d1d7423 */ /* 0x000fe80000004050 */
[----:B------:R-:W-:Y:S05]  /*8600*/  FADD R16, R29, -12583039 ;  /* 0xcb40007f1d107421 */ /* 0x000fea0000000000 */
[----:B------:R-:W-:Y:S01]  /*8610*/  MUFU.EX2 R19, R19 ;  /* 0x0000001300137308 */ /* 0x000fe20000000800 */
[C---:B------:R-:W-:Y:S04]  /*8620*/  FFMA R16, R65.reuse, -1.4426950216293334961, -R16 ;  /* 0xbfb8aa3b41107823 */ /* 0x040fe80000000810 */
[----:B------:R-:W-:Y:S01]  /*8630*/  FFMA R16, R65, -1.925963033500011079e-08, R16 ;  /* 0xb2a5706041107823 */ /* 0x000fe20000000010 */
[----:B------:R-:W-:Y:S04]  /*8640*/  FFMA.SAT R21, R66, -R124, 0.5 ;  /* 0x3f00000042157423 */ /* 0x000fe8000000287c */
[----:B------:R4:W1:Y:S01]  /*8650*/  MUFU.EX2 R65, R40 ;  /* 0x0000002800417308 */ /* 0x0008620000000800 */
[----:B---3--:R-:W-:Y:S04]  /*8660*/  FFMA.RM R30, R21, R80, 12582913 ;  /* 0x4b400001151e7423 */ /* 0x008fe80000004050 */
[----:B------:R-:W-:Y:S05]  /*8670*/  FADD R21, R30, -12583039 ;  /* 0xcb40007f1e157421 */ /* 0x000fea0000000000 */
[----:B------:R-:W-:Y:S01]  /*8680*/  MUFU.EX2 R16, R16 ;  /* 0x0000001000107308 */ /* 0x000fe20000000800 */
[C---:B------:R-:W-:Y:S04]  /*8690*/  FFMA R21, R66.reuse, -1.4426950216293334961, -R21 ;  /* 0xbfb8aa3b42157823 */ /* 0x040fe80000000815 */
[----:B------:R-:W-:Y:S01]  /*86a0*/  FFMA R21, R66, -1.925963033500011079e-08, R21 ;  /* 0xb2a5706042157823 */ /* 0x000fe20000000015 */
[----:B------:R-:W-:Y:S01]  /*86b0*/  FFMA.SAT R31, R67, -R124, 0.5 ;  /* 0x3f000000431f7423 */ /* 0x000fe2000000287c */
[----:B------:R-:W-:Y:S03]  /*86c0*/  SHF.L.U32 R124, R95, 0x17, RZ ;  /* 0x000000175f7c7819 */ /* 0x000fe600000006ff */
[----:B------:R-:W3:Y:S01]  /*86d0*/  MUFU.EX2 R66, R42 ;  /* 0x0000002a00427308 */ /* 0x000ee20000000800 */
[----:B----4-:R-:W-:Y:S01]  /*86e0*/  SHF.L.U32 R40, R107, 0x17, RZ ;  /* 0x000000176b287819 */ /* 0x010fe200000006ff */
[----:B------:R-:W-:Y:S01]  /*86f0*/  FFMA.RM R80, R31, R80, 12582913 ;  /* 0x4b4000011f507423 */ /* 0x000fe20000004050 */
[----:B------:R-:W-:Y:S02]  /*8700*/  SHF.L.U32 R31, R81, 0x17, RZ ;  /* 0x00000017511f7819 */ /* 0x000fe400000006ff */
[----:B------:R-:W-:Y:S01]  /*8710*/  SHF.L.U32 R95, R108, 0x17, RZ ;  /* 0x000000176c5f7819 */ /* 0x000fe200000006ff */
[----:B------:R-:W-:Y:S04]  /*8720*/  FADD R18, R80, -12583039 ;  /* 0xcb40007f50127421 */ /* 0x000fe80000000000 */
[----:B------:R-:W-:Y:S01]  /*8730*/  MUFU.EX2 R21, R21 ;  /* 0x0000001500157308 */ /* 0x000fe20000000800 */
[C---:B------:R-:W-:Y:S04]  /*8740*/  FFMA R18, R67.reuse, -1.4426950216293334961, -R18 ;  /* 0xbfb8aa3b43127823 */ /* 0x040fe80000000812 */
[----:B------:R-:W-:Y:S01]  /*8750*/  FFMA R18, R67, -1.925963033500011079e-08, R18 ;  /* 0xb2a5706043127823 */ /* 0x000fe20000000012 */
[----:B------:R-:W-:Y:S01]  /*8760*/  FFMA R31, R126, R31, 1 ;  /* 0x3f8000007e1f7423 */ /* 0x000fe2000000001f */
[----:B------:R-:W-:Y:S01]  /*8770*/  FFMA R3, R127, R82, 1 ;  /* 0x3f8000007f037423 */ /* 0x000fe20000000052 */
[----:B------:R-:W-:Y:S01]  /*8780*/  FFMA R36, R128, R83, 1 ;  /* 0x3f80000080247423 */ /* 0x000fe20000000053 */
[----:B------:R-:W-:Y:S01]  /*8790*/  FFMA R5, R129, R84, 1 ;  /* 0x3f80000081057423 */ /* 0x000fe20000000054 */
[----:B------:R-:W-:Y:S01]  /*87a0*/  SHF.L.U32 R128, R89, 0x17, RZ ;  /* 0x0000001759807819 */ /* 0x000fe200000006ff */
[----:B------:R-:W-:Y:S01]  /*87b0*/  FFMA R130, R130, R85, 1 ;  /* 0x3f80000082827423 */ /* 0x000fe20000000055 */
[----:B--2---:R-:W-:Y:S01]  /*87c0*/  FFMA R61, R123, R86, 1 ;  /* 0x3f8000007b3d7423 */ /* 0x004fe20000000056 */
[----:B------:R-:W-:Y:S01]  /*87d0*/  SHF.L.U32 R126, R91, 0x17, RZ ;  /* 0x000000175b7e7819 */ /* 0x000fe200000006ff */
[----:B------:R-:W-:Y:S01]  /*87e0*/  FFMA R62, R131, R62, 1 ;  /* 0x3f800000833e7423 */ /* 0x000fe2000000003e */
[----:B------:R-:W-:Y:S01]  /*87f0*/  FFMA R89, R132, R33, 1 ;  /* 0x3f80000084597423 */ /* 0x000fe20000000021 */
[----:B------:R-:W-:Y:S01]  /*8800*/  FFMA R128, R133, R128, 1 ;  /* 0x3f80000085807423 */ /* 0x000fe20000000080 */
[----:B------:R-:W-:Y:S01]  /*8810*/  SHF.L.U32 R123, R94, 0x17, RZ ;  /* 0x000000175e7b7819 */ /* 0x000fe200000006ff */
[----:B------:R-:W-:Y:S01]  /*8820*/  FFMA R87, R134, R87, 1 ;  /* 0x3f80000086577423 */ /* 0x000fe20000000057 */
[----:B------:R-:W-:Y:S01]  /*8830*/  FFMA R126, R135, R126, 1 ;  /* 0x3f800000877e7423 */ /* 0x000fe2000000007e */
[----:B------:R-:W-:Y:S01]  /*8840*/  FFMA R57, R136, R57, 1 ;  /* 0x3f80000088397423 */ /* 0x000fe20000000039 */
[----:B------:R-:W-:Y:S01]  /*8850*/  FFMA R58, R137, R58, 1 ;  /* 0x3f800000893a7423 */ /* 0x000fe2000000003a */
[----:B------:R-:W-:Y:S01]  /*8860*/  FFMA R123, R138, R123, 1 ;  /* 0x3f8000008a7b7423 */ /* 0x000fe2000000007b */
[----:B------:R-:W-:Y:S01]  /*8870*/  FFMA R124, R139, R124, 1 ;  /* 0x3f8000008b7c7423 */ /* 0x000fe2000000007c */
[----:B------:R-:W-:Y:S01]  /*8880*/  FFMA R43, R140, R43, 1 ;  /* 0x3f8000008c2b7423 */ /* 0x000fe2000000002b */
[----:B------:R-:W-:Y:S01]  /*8890*/  FFMA R34, R141, R34, 1 ;  /* 0x3f8000008d227423 */ /* 0x000fe20000000022 */
[----:B------:R-:W-:Y:S01]  /*88a0*/  SHF.L.U32 R85, R102, 0x17, RZ ;  /* 0x0000001766557819 */ /* 0x000fe200000006ff */
[----:B------:R2:W4:Y:S01]  /*88b0*/  MUFU.EX2 R82, R7 ;  /* 0x0000000700527308 */ /* 0x0005220000000800 */
[----:B------:R-:W-:Y:S01]  /*88c0*/  FFMA R97, R142, R97, 1 ;  /* 0x3f8000008e617423 */ /* 0x000fe20000000061 */
[----:B------:R-:W-:Y:S01]  /*88d0*/  SHF.L.U32 R94, R103, 0x17, RZ ;  /* 0x00000017675e7819 */ /* 0x000fe200000006ff */
[----:B------:R-:W-:Y:S01]  /*88e0*/  FFMA R96, R143, R96, 1 ;  /* 0x3f8000008f607423 */ /* 0x000fe20000000060 */
[----:B------:R-:W-:Y:S01]  /*88f0*/  SHF.L.U32 R83, R104, 0x17, RZ ;  /* 0x0000001768537819 */ /* 0x000fe200000006ff */
[----:B------:R-:W-:Y:S01]  /*8900*/  FFMA R39, R144, R39, 1 ;  /* 0x3f80000090277423 */ /* 0x000fe20000000027 */
[----:B------:R-:W-:Y:S01]  /*8910*/  FFMA R56, R145, R56, 1 ;  /* 0x3f80000091387423 */ /* 0x000fe20000000038 */
[----:B------:R-:W-:Y:S01]  /*8920*/  IADD3 R32, PT, PT, R31, 0x1800000, RZ ;  /* 0x018000001f207810 */ /* 0x000fe20007ffe0ff */
[----:B------:R-:W-:Y:S01]  /*8930*/  FFMA R85, R146, R85, 1 ;  /* 0x3f80000092557423 */ /* 0x000fe20000000055 */
[----:B------:R-:W-:Y:S01]  /*8940*/  FFMA R94, R147, R94, 1 ;  /* 0x3f800000935e7423 */ /* 0x000fe2000000005e */
[----:B------:R-:W-:Y:S01]  /*8950*/  FFMA R83, R148, R83, 1 ;  /* 0x3f80000094537423 */ /* 0x000fe20000000053 */
[----:B------:R1:W4:Y:S01]  /*8960*/  MUFU.EX2 R91, R9 ;  /* 0x00000009005b7308 */ /* 0x0003220000000800 */
[----:B------:R-:W-:Y:S01]  /*8970*/  FFMA R92, R149, R92, 1 ;  /* 0x3f800000955c7423 */ /* 0x000fe2000000005c */
[----:B------:R-:W-:Y:S01]  /*8980*/  LOP3.LUT R32, R32, 0x7f800000, RZ, 0xc0, !PT ;  /* 0x7f80000020207812 */ /* 0x000fe200078ec0ff */
[----:B------:R-:W-:Y:S01]  /*8990*/  FFMA R37, R150, R37, 1 ;  /* 0x3f80000096257423 */ /* 0x000fe20000000025 */
[----:B------:R-:W-:Y:S01]  /*89a0*/  FFMA R40, R151, R40, 1 ;  /* 0x3f80000097287423 */ /* 0x000fe20000000028 */
[----:B------:R-:W-:Y:S01]  /*89b0*/  FFMA R95, R152, R95, 1 ;  /* 0x3f800000985f7423 */ /* 0x000fe2000000005f */
[----:B------:R-:W-:Y:S01]  /*89c0*/  FFMA R90, R153, R90, 1 ;  /* 0x3f800000995a7423 */ /* 0x000fe2000000005a */
[----:B------:R-:W-:Y:S01]  /*89d0*/  ISETP.GT.U32.AND P0, PT, R32, 0x1ffffff, PT ;  /* 0x01ffffff2000780c */ /* 0x000fe20003f04070 */
[----:B------:R-:W-:Y:S01]  /*89e0*/  FFMA R33, R59, R110, 1 ;  /* 0x3f8000003b217423 */ /* 0x000fe2000000006e */
[----:B------:R-:W-:Y:S01]  /*89f0*/  FFMA R32, R154, R111, 1 ;  /* 0x3f8000009a207423 */ /* 0x000fe2000000006f */
[----:B------:R-:W-:Y:S01]  /*8a00*/  SHF.L.U32 R84, R119, 0x17, RZ ;  /* 0x0000001777547819 */ /* 0x000fe200000006ff */
[----:B------:R-:W-:Y:S01]  /*8a10*/  FFMA R93, R60, R93, 1 ;  /* 0x3f8000003c5d7423 */ /* 0x000fe2000000005d */
[----:B------:R-:W-:Y:S01]  /*8a20*/  FFMA R88, R35, R88, 1 ;  /* 0x3f80000023587423 */ /* 0x000fe20000000058 */
[----:B--2---:R-:W-:Y:S01]  /*8a30*/  SHF.L.U32 R7, R120, 0x17, RZ ;  /* 0x0000001778077819 */ /* 0x004fe200000006ff */
[----:B------:R-:W-:Y:S01]  /*8a40*/  FFMA R35, R155, R114, 1 ;  /* 0x3f8000009b237423 */ /* 0x000fe20000000072 */
[----:B------:R-:W-:Y:S01]  /*8a50*/  FFMA R38, R156, R115, 1 ;  /* 0x3f8000009c267423 */ /* 0x000fe20000000073 */
[----:B------:R-:W-:Y:S01]  /*8a60*/  SHF.L.U32 R42, R121, 0x17, RZ ;  /* 0x00000017792a7819 */ /* 0x000fe200000006ff */
[----:B------:R-:W-:Y:S01]  /*8a70*/  FFMA R81, R157, R116, 1 ;  /* 0x3f8000009d517423 */ /* 0x000fe20000000074 */
[----:B------:R-:W-:Y:S01]  /*8a80*/  FFMA R86, R158, R117, 1 ;  /* 0x3f8000009e567423 */ /* 0x000fe20000000075 */
[----:B-1----:R-:W-:Y:S01]  /*8a90*/  SHF.L.U32 R9, R47, 0x17, RZ ;  /* 0x000000172f097819 */ /* 0x002fe200000006ff */
[----:B------:R-:W-:Y:S01]  /*8aa0*/  FFMA R67, R63, R118, 1 ;  /* 0x3f8000003f437423 */ /* 0x000fe20000000076 */
[----:B------:R-:W-:Y:S01]  /*8ab0*/  FFMA R84, R41, R84, 1 ;  /* 0x3f80000029547423 */ /* 0x000fe20000000054 */
[----:B------:R-:W-:Y:S01]  /*8ac0*/  SHF.L.U32 R59, R25, 0x17, RZ ;  /* 0x00000017193b7819 */ /* 0x000fe200000006ff */
[----:B------:R-:W-:Y:S01]  /*8ad0*/  FFMA R41, R64, R7, 1 ;  /* 0x3f80000040297423 */ /* 0x000fe20000000007 */
[----:B------:R-:W-:Y:S01]  /*8ae0*/  SHF.L.U32 R7, R46, 0x17, RZ ;  /* 0x000000172e077819 */ /* 0x000fe200000006ff */
[----:B------:R-:W-:Y:S01]  /*8af0*/  FFMA R42, R159, R42, 1 ;  /* 0x3f8000009f2a7423 */ /* 0x000fe2000000002a */
[----:B------:R-:W-:Y:S01]  /*8b00*/  FFMA R47, R65, R44, 1 ;  /* 0x3f800000412f7423 */ /* 0x000fe2000000002c */
[----:B------:R-:W-:Y:S01]  /*8b10*/  FFMA R44, R45, R122, 1 ;  /* 0x3f8000002d2c7423 */ /* 0x000fe2000000007a */
[----:B------:R-:W-:Y:S01]  /*8b20*/  SHF.L.U32 R60, R26, 0x17, RZ ;  /* 0x000000171a3c7819 */ /* 0x000fe200000006ff */
[----:B---3--:R-:W-:Y:S01]  /*8b30*/  FFMA R45, R66, R7, 1 ;  /* 0x3f800000422d7423 */ /* 0x008fe20000000007 */
[----:B------:R-:W-:Y:S01]  /*8b40*/  FFMA R46, R160, R9, 1 ;  /* 0x3f800000a02e7423 */ /* 0x000fe20000000009 */
[----:B------:R-:W-:Y:S01]  /*8b50*/  SHF.L.U32 R7, R52, 0x17, RZ ;  /* 0x0000001734077819 */ /* 0x000fe200000006ff */
[----:B------:R-:W1:Y:S01]  /*8b60*/  MUFU.EX2 R18, R18 ;  /* 0x0000001200127308 */ /* 0x000e620000000800 */
[----:B------:R-:W-:Y:S01]  /*8b70*/  FFMA R101, R0, R101, 1 ;  /* 0x3f80000000657423 */ /* 0x000fe20000000065 */
[----:B------:R-:W-:Y:S01]  /*8b80*/  SHF.L.U32 R52, R53, 0x17, RZ ;  /* 0x0000001735347819 */ /* 0x000fe200000006ff */
[----:B------:R-:W-:Y:S01]  /*8b90*/  FFMA R48, R161, R48, 1 ;  /* 0x3f800000a1307423 */ /* 0x000fe20000000030 */
[----:B------:R-:W-:Y:S01]  /*8ba0*/  FFMA R49, R2, R49, 1 ;  /* 0x3f80000002317423 */ /* 0x000fe20000000031 */
[----:B------:R-:W-:Y:S01]  /*8bb0*/  SHF.L.U32 R53, R54, 0x17, RZ ;  /* 0x0000001736357819 */ /* 0x000fe200000006ff */
[----:B----4-:R-:W-:Y:S01]  /*8bc0*/  FFMA R50, R82, R51, 1 ;  /* 0x3f80000052327423 */ /* 0x010fe20000000033 */
[----:B------:R-:W-:Y:S01]  /*8bd0*/  SHF.L.U32 R54, R55, 0x17, RZ ;  /* 0x0000001737367819 */ /* 0x000fe200000006ff */
[----:B------:R-:W-:Y:S01]  /*8be0*/  FFMA R51, R4, R7, 1 ;  /* 0x3f80000004337423 */ /* 0x000fe20000000007 */
[----:B------:R-:W-:Y:S01]  /*8bf0*/  SHF.L.U32 R55, R23, 0x17, RZ ;  /* 0x0000001717377819 */ /* 0x000fe200000006ff */
[----:B------:R-:W-:Y:S01]  /*8c00*/  FFMA R52, R91, R52, 1 ;  /* 0x3f8000005b347423 */ /* 0x000fe20000000034 */
[----:B------:R-:W-:Y:S01]  /*8c10*/  SHF.L.U32 R91, R22, 0x17, RZ ;  /* 0x00000017165b7819 */ /* 0x000fe200000006ff */
[----:B------:R-:W-:Y:S01]  /*8c20*/  FFMA R53, R6, R53, 1 ;  /* 0x3f80000006357423 */ /* 0x000fe20000000035 */
[----:B------:R-:W-:Y:S01]  /*8c30*/  SHF.L.U32 R82, R24, 0x17, RZ ;  /* 0x0000001718527819 */ /* 0x000fe200000006ff */
[----:B------:R-:W-:Y:S01]  /*8c40*/  FFMA R54, R11, R54, 1 ;  /* 0x3f8000000b367423 */ /* 0x000fe20000000036 */
[----:B------:R-:W-:Y:S01]  /*8c50*/  FFMA R55, R8, R55, 1 ;  /* 0x3f80000008377423 */ /* 0x000fe20000000037 */
[----:B------:R-:W-:Y:S01]  /*8c60*/  FFMA R98, R13, R98, 1 ;  /* 0x3f8000000d627423 */ /* 0x000fe20000000062 */
[----:B------:R-:W-:Y:S01]  /*8c70*/  FFMA R91, R10, R91, 1 ;  /* 0x3f8000000a5b7423 */ /* 0x000fe2000000005b */
        /* <DEDUP_REMOVED lines=10> */
[----:B-1----:R-:W-:Y:S01]  /*8d20*/  FFMA R65, R18, R65, 1 ;  /* 0x3f80000012417423 */ /* 0x002fe20000000041 */
[----:B------:R-:W-:Y:S06]  /*8d30*/  @P0 BRA `(.L_x_108) ;  /* 0x0000000000140947 */ /* 0x000fec0003800000 */
[----:B------:R-:W-:Y:S02]  /*8d40*/  MOV R104, R31 ;  /* 0x0000001f00687202 */ /* 0x000fe40000000f00 */
[----:B------:R-:W-:Y:S02]  /*8d50*/  MOV R102, 0x8d70 ;  /* 0x00008d7000667802 */ /* 0x000fe40000000f00 */
[----:B------:R-:W-:Y:S05]  /*8d60*/  CALL.REL.NOINC `($__internal_3_$__cuda_sm20_rcp_rn_f32_slowpath) ;  /* 0x0000005000c07944 */ /* 0x000fea0003c00000 */
[----:B------:R-:W-:Y:S01]  /*8d70*/  MOV R0, R64 ;  /* 0x0000004000007202 */ /* 0x000fe20000000f00 */
[----:B------:R-:W-:Y:S05]  /*8d80*/  BRA `(.L_x_109) ;  /* 0x0000000000107947 */ /* 0x000fea0003800000 */
.L_x_108:
[----:B------:R-:W1:Y:S02]  /*8d90*/  MUFU.RCP R0, R31 ;  /* 0x0000001f00007308 */ /* 0x000e640000001000 */
[----:B-1----:R-:W-:Y:S04]  /*8da0*/  FFMA R2, R31, R0, -1 ;  /* 0xbf8000001f027423 */ /* 0x002fe80000000000 */
[----:B------:R-:W-:Y:S04]  /*8db0*/  FADD.FTZ R7, -R2, -RZ ;  /* 0x800000ff02077221 */ /* 0x000fe80000010100 */
[----:B------:R-:W-:Y:S07]  /*8dc0*/  FFMA R0, R0, R7, R0 ;  /* 0x0000000700007223 */ /* 0x000fee0000000000 */
.L_x_109:
[----:B------:R-:W-:Y:S05]  /*8dd0*/  BSYNC.RECONVERGENT B1 ;  /* 0x0000000000017941 */ /* 0x000fea0003800200 */
.L_x_107:
[----:B------:R-:W-:Y:S01]  /*8de0*/  VIADD R2, R3, 0x1800000 ;  /* 0x0180000003027836 */ /* 0x000fe20000000000 */
[----:B------:R-:W-:Y:S04]  /*8df0*/  BSSY.RECONVERGENT B1, `(.L_x_110) ;  /* 0x000000e000017945 */ /* 0x000fe80003800200 */
[----:B------:R-:W-:Y:S04]  /*8e00*/  LOP3.LUT R2, R2, 0x7f800000, RZ, 0xc0, !PT ;  /* 0x7f80000002027812 */ /* 0x000fe800078ec0ff */
[----:B------:R-:W-:Y:S11]  /*8e10*/  ISETP.GT.U32.AND P0, PT, R2, 0x1ffffff, PT ;  /* 0x01ffffff0200780c */ /* 0x000ff60003f04070 */
[----:B------:R-:W-:Y:S02]  /*8e20*/  @!UPT UIADD3 URZ, UPT, UPT, URZ, URZ, URZ ;  /* 0x000000fffffff290 */ /* 0x000fe4000fffe0ff */
[----:B------:R-:W-:Y:S05]  /*8e30*/  @P0 BRA `(.L_x_111) ;  /* 0x0000000000140947 */ /* 0x000fea0003800000 */
[----:B------:R-:W-:Y:S02]  /*8e40*/  MOV R104, R3 ;  /* 0x0000000300687202 */ /* 0x000fe40000000f00 */
[----:B------:R-:W-:Y:S02]  /*8e50*/  MOV R102, 0x8e70 ;  /* 0x00008e7000667802 */ /* 0x000fe40000000f00 */
[----:B------:R-:W-:Y:S05]  /*8e60*/  CALL.REL.NOINC `($__internal_3_$__cuda_sm20_rcp_rn_f32_slowpath) ;  /* 0x0000005000807944 */ /* 0x000fea0003c00000 */
[----:B------:R-:W-:Y:S01]  /*8e70*/  MOV R2, R64 ;  /* 0x0000004000027202 */ /* 0x000fe20000000f00 */
[----:B------:R-:W-:Y:S05]  /*8e80*/  BRA `(.L_x_112) ;  /* 0x0000000000107947 */ /* 0x000fea0003800000 */
.L_x_111:
[----:B------:R-:W1:Y:S02]  /*8e90*/  MUFU.RCP R2, R3 ;  /* 0x0000000300027308 */ /* 0x000e640000001000 */
[----:B-1----:R-:W-:Y:S04]  /*8ea0*/  FFMA R4, R3, R2, -1 ;  /* 0xbf80000003047423 */ /* 0x002fe80000000002 */
[----:B------:R-:W-:Y:S04]  /*8eb0*/  FADD.FTZ R7, -R4, -RZ ;  /* 0x800000ff04077221 */ /* 0x000fe80000010100 */
[----:B------:R-:W-:Y:S07]  /*8ec0*/  FFMA R2, R2, R7, R2 ;  /* 0x0000000702027223 */ /* 0x000fee0000000002 */
.L_x_112:
[----:B------:R-:W-:Y:S05]  /*8ed0*/  BSYNC.RECONVERGENT B1 ;  /* 0x0000000000017941 */ /* 0x000fea0003800200 */
.L_x_110:
        /* <DEDUP_REMOVED lines=11> */
.L_x_114:
[----:B------:R-:W1:Y:S02]  /*8f90*/  MUFU.RCP R3, R36 ;  /* 0x0000002400037308 */ /* 0x000e640000001000 */
[----:B-1----:R-:W-:Y:S04]  /*8fa0*/  FFMA R4, R36, R3, -1 ;  /* 0xbf80000024047423 */ /* 0x002fe80000000003 */
[----:B------:R-:W-:Y:S04]  /*8fb0*/  FADD.FTZ R4, -R4, -RZ ;  /* 0x800000ff04047221 */ /* 0x000fe80000010100 */
[----:B------:R-:W-:Y:S07]  /*8fc0*/  FFMA R3, R3, R4, R3 ;  /* 0x0000000403037223 */ /* 0x000fee0000000003 */
.L_x_115:
[----:B------:R-:W-:Y:S05]  /*8fd0*/  BSYNC.RECONVERGENT B1 ;  /* 0x0000000000017941 */ /* 0x000fea0003800200 */
.L_x_113:
        /* <DEDUP_REMOVED lines=11> */
.L_x_117:
[----:B------:R-:W1:Y:S02]  /*9090*/  MUFU.RCP R4, R5 ;  /* 0x0000000500047308 */ /* 0x000e640000001000 */
[----:B-1----:R-:W-:Y:S04]  /*90a0*/  FFMA R6, R5, R4, -1 ;  /* 0xbf80000005067423 */ /* 0x002fe80000000004 */
[----:B------:R-:W-:Y:S04]  /*90b0*/  FADD.FTZ R7, -R6, -RZ ;  /* 0x800000ff06077221 */ /* 0x000fe80000010100 */
[----:B------:R-:W-:Y:S07]  /*90c0*/  FFMA R4, R4, R7, R4 ;  /* 0x0000000704047223 */ /* 0x000fee0000000004 */
.L_x_118:
[----:B------:R-:W-:Y:S05]  /*90d0*/  BSYNC.RECONVERGENT B1 ;  /* 0x0000000000017941 */ /* 0x000fea0003800200 */
.L_x_116:
        /* <DEDUP_REMOVED lines=11> */
.L_x_120:
[----:B------:R-:W1:Y:S02]  /*9190*/  MUFU.RCP R5, R130 ;  /* 0x0000008200057308 */ /* 0x000e640000001000 */
[----:B-1----:R-:W-:Y:S04]  /*91a0*/  FFMA R6, R130, R5, -1 ;  /* 0xbf80000082067423 */ /* 0x002fe80000000005 */
[----:B------:R-:W-:Y:S04]  /*91b0*/  FADD.FTZ R6, -R6, -RZ ;  /* 0x800000ff06067221 */ /* 0x000fe80000010100 */
[----:B------:R-:W-:Y:S07]  /*91c0*/  FFMA R5, R5, R6, R5 ;  /* 0x0000000605057223 */ /* 0x000fee0000000005 */
.L_x_121:
[----:B------:R-:W-:Y:S05]  /*91d0*/  BSYNC.RECONVERGENT B1 ;  /* 0x0000000000017941 */ /* 0x000fea0003800200 */
.L_x_119:
        /* <DEDUP_REMOVED lines=11> */
.L_x_123:
[----:B------:R-:W1:Y:S02]  /*9290*/  MUFU.RCP R6, R61 ;  /* 0x0000003d00067308 */ /* 0x000e640000001000 */
[----:B-1----:R-:W-:Y:S04]  /*92a0*/  FFMA R7, R61, R6, -1 ;  /* 0xbf8000003d077423 */ /* 0x002fe80000000006 */
[----:B------:R-:W-:Y:S04]  /*92b0*/  FADD.FTZ R7, -R7, -RZ ;  /* 0x800000ff07077221 */ /* 0x000fe80000010100 */
[----:B------:R-:W-:Y:S07]  /*92c0*/  FFMA R6, R6, R7, R6 ;  /* 0x0000000706067223 */ /* 0x000fee0000000006 */
.L_x_124:
[----:B------:R-:W-:Y:S05]  /*92d0*/  BSYNC.RECONVERGENT B1 ;  /* 0x0000000000017941 */ /* 0x000fea0003800200 */
.L_x_122:
        /* <DEDUP_REMOVED lines=11> */
.L_x_126:
[----:B------:R-:W1:Y:S02]  /*9390*/  MUFU.RCP R7, R62 ;  /* 0x0000003e00077308 */ /* 0x000e640000001000 */
[----:B-1----:R-:W-:Y:S04]  /*93a0*/  FFMA R8, R62, R7, -1 ;  /* 0xbf8000003e087423 */ /* 0x002fe80000000007 */
[----:B------:R-:W-:Y:S04]  /*93b0*/  FADD.FTZ R8, -R8, -RZ ;  /* 0x800000ff08087221 */ /* 0x000fe80000010100 */
[----:B------:R-:W-:Y:S07]  /*93c0*/  FFMA R7, R7, R8, R7 ;  /* 0x0000000807077223 */ /* 0x000fee0000000007 */
.L_x_127:
[----:B------:R-:W-:Y:S05]  /*93d0*/  BSYNC.RECONVERGENT B1 ;  /* 0x0000000000017941 */ /* 0x000fea0003800200 */
.L_x_125:
        /* <DEDUP_REMOVED lines=11> */
.L_x_129:
[----:B------:R-:W1:Y:S02]  /*9490*/  MUFU.RCP R8, R89 ;  /* 0x0000005900087308 */ /* 0x000e640000001000 */
[----:B-1----:R-:W-:Y:S04]  /*94a0*/  FFMA R9, R89, R8, -1 ;  /* 0xbf80000059097423 */ /* 0x002fe80000000008 */
[----:B------:R-:W-:Y:S04]  /*94b0*/  FADD.FTZ R9, -R9, -RZ ;  /* 0x800000ff09097221 */ /* 0x000fe80000010100 */
[----:B------:R-:W-:Y:S07]  /*94c0*/  FFMA R8, R8, R9, R8 ;  /* 0x0000000908087223 */ /* 0x000fee0000000008 */
.L_x_130:
[----:B------:R-:W-:Y:S05]  /*94d0*/  BSYNC.RECONVERGENT B1 ;  /* 0x0000000000017941 */ /* 0x000fea0003800200 */
.L_x_128:
        /* <DEDUP_REMOVED lines=11> */
.L_x_132:
[----:B------:R-:W1:Y:S02]  /*9590*/  MUFU.RCP R9, R128 ;  /* 0x0000008000097308 */ /* 0x000e640000001000 */
[----:B-1----:R-:W-:Y:S04]  /*95a0*/  FFMA R10, R128, R9, -1 ;  /* 0xbf800000800a7423 */ /* 0x002fe80000000009 */
[----:B------:R-:W-:Y:S04]  /*95b0*/  FADD.FTZ R10, -R10, -RZ ;  /* 0x800000ff0a0a7221 */ /* 0x000fe80000010100 */
[----:B------:R-:W-:Y:S07]  /*95c0*/  FFMA R9, R9, R10, R9 ;  /* 0x0000000a09097223 */ /* 0x000fee0000000009 */
.L_x_133:
[----:B------:R-:W-:Y:S05]  /*95d0*/  BSYNC.RECONVERGENT B1 ;  /* 0x0000000000017941 */ /* 0x000fea0003800200 */
.L_x_131:
        /* <DEDUP_REMOVED lines=11> */
.L_x_135:
[----:B------:R-:W1:Y:S02]  /*9690*/  MUFU.RCP R10, R87 ;  /* 0x00000057000a7308 */ /* 0x000e640000001000 */
[----:B-1----:R-:W-:Y:S04]  /*96a0*/  FFMA R11, R87, R10, -1 ;  /* 0xbf800000570b7423 */ /* 0x002fe8000000000a */
[----:B------:R-:W-:Y:S04]  /*96b0*/  FADD.FTZ R11, -R11, -RZ ;  /* 0x800000ff0b0b7221 */ /* 0x000fe80000010100 */
[----:B------:R-:W-:Y:S07]  /*96c0*/  FFMA R10, R10, R11, R10 ;  /* 0x0000000b0a0a7223 */ /* 0x000fee000000000a */
.L_x_136:
[----:B------:R-:W-:Y:S05]  /*96d0*/  BSYNC.RECONVERGENT B1 ;  /* 0x0000000000017941 */ /* 0x000fea0003800200 */
.L_x_134:
        /* <DEDUP_REMOVED lines=11> */
.L_x_138:
[----:B------:R-:W1:Y:S02]  /*9790*/  MUFU.RCP R11, R126 ;  /* 0x0000007e000b7308 */ /* 0x000e640000001000 */
[----:B-1----:R-:W-:Y:S04]  /*97a0*/  FFMA R12, R126, R11, -1 ;  /* 0xbf8000007e0c7423 */ /* 0x002fe8000000000b */
[----:B------:R-:W-:Y:S04]  /*97b0*/  FADD.FTZ R12, -R12, -RZ ;  /* 0x800000ff0c0c7221 */ /* 0x000fe80000010100 */
[----:B------:R-:W-:Y:S07]  /*97c0*/  FFMA R11, R11, R12, R11 ;  /* 0x0000000c0b0b7223 */ /* 0x000fee000000000b */
.L_x_139:
[----:B------:R-:W-:Y:S05]  /*97d0*/  BSYNC.RECONVERGENT B1 ;  /* 0x0000000000017941 */ /* 0x000fea0003800200 */
.L_x_137:
        /* <DEDUP_REMOVED lines=11> */
.L_x_141:
[----:B------:R-:W1:Y:S02]  /*9890*/  MUFU.RCP R12, R57 ;  /* 0x00000039000c7308 */ /* 0x000e640000001000 */
[----:B-1----:R-:W-:Y:S04]  /*98a0*/  FFMA R13, R57, R12, -1 ;  /* 0xbf800000390d7423 */ /* 0x002fe8000000000c */
[----:B------:R-:W-:Y:S04]  /*98b0*/  FADD.FTZ R13, -R13, -RZ ;  /* 0x800000ff0d0d7221 */ /* 0x000fe80000010100 */
[----:B------:R-:W-:Y:S07]  /*98c0*/  FFMA R12, R12, R13, R12 ;  /* 0x0000000d0c0c7223 */ /* 0x000fee000000000c */
.L_x_142:
[----:B------:R-:W-:Y:S05]  /*98d0*/  BSYNC.RECONVERGENT B1 ;  /* 0x0000000000017941 */ /* 0x000fea0003800200 */
.L_x_140:
        /* <DEDUP_REMOVED lines=11> */
.L_x_144:
[----:B------:R-:W1:Y:S02]  /*9990*/  MUFU.RCP R13, R58 ;  /* 0x0000003a000d7308 */ /* 0x000e640000001000 */
[----:B-1----:R-:W-:Y:S04]  /*99a0*/  FFMA R14, R58, R13, -1 ;  /* 0xbf8000003a0e7423 */ /* 0x002fe8000000000d */
[----:B------:R-:W-:Y:S04]  /*99b0*/  FADD.FTZ R14, -R14, -RZ ;  /* 0x800000ff0e0e7221 */ /* 0x000fe80000010100 */
[----:B------:R-:W-:Y:S07]  /*99c0*/  FFMA R13, R13, R14, R13 ;  /* 0x0000000e0d0d7223 */ /* 0x000fee000000000d */
.L_x_145:
[----:B------:R-:W-:Y:S05]  /*99d0*/  BSYNC.RECONVERGENT B1 ;  /* 0x0000000000017941 */ /* 0x000fea0003800200 */
.L_x_143:
        /* <DEDUP_REMOVED lines=11> */
.L_x_147:
[----:B------:R-:W1:Y:S02]  /*9a90*/  MUFU.RCP R14, R123 ;  /* 0x0000007b000e7308 */ /* 0x000e640000001000 */
[----:B-1----:R-:W-:Y:S04]  /*9aa0*/  FFMA R15, R123, R14, -1 ;  /* 0xbf8000007b0f7423 */ /* 0x002fe8000000000e */
[----:B------:R-:W-:Y:S04]  /*9ab0*/  FADD.FTZ R15, -R15, -RZ ;  /* 0x800000ff0f0f7221 */ /* 0x000fe80000010100 */
[----:B------:R-:W-:Y:S07]  /*9ac0*/  FFMA R14, R14, R15, R14 ;  /* 0x0000000f0e0e7223 */ /* 0x000fee000000000e */
.L_x_148:
[----:B------:R-:W-:Y:S05]  /*9ad0*/  BSYNC.RECONVERGENT B1 ;  /* 0x0000000000017941 */ /* 0x000fea0003800200 */
.L_x_146:
        /* <DEDUP_REMOVED lines=11> */
.L_x_150:
[----:B------:R-:W1:Y:S02]  /*9b90*/  MUFU.RCP R15, R124 ;  /* 0x0000007c000f7308 */ /* 0x000e640000001000 */
[----:B-1----:R-:W-:Y:S04]  /*9ba0*/  FFMA R16, R124, R15, -1 ;  /* 0xbf8000007c107423 */ /* 0x002fe8000000000f */
[----:B------:R-:W-:Y:S04]  /*9bb0*/  FADD.FTZ R16, -R16, -RZ ;  /* 0x800000ff10107221 */ /* 0x000fe80000010100 */
[----:B------:R-:W-:Y:S07]  /*9bc0*/  FFMA R15, R15, R16, R15 ;  /* 0x000000100f0f7223 */ /* 0x000fee000000000f */
.L_x_151:
[----:B------:R-:W-:Y:S05]  /*9bd0*/  BSYNC.RECONVERGENT B1 ;  /* 0x0000000000017941 */ /* 0x000fea0003800200 */
.L_x_149:
        /* <DEDUP_REMOVED lines=11> */
.L_x_153:
[----:B------:R-:W1:Y:S02]  /*9c90*/  MUFU.RCP R16, R43 ;  /* 0x0000002b00107308 */ /* 0x000e640000001000 */
[----:B-1----:R-:W-:Y:S04]  /*9ca0*/  FFMA R17, R43, R16, -1 ;  /* 0xbf8000002b117423 */ /* 0x002fe80000000010 */
[----:B------:R-:W-:Y:S04]  /*9cb0*/  FADD.FTZ R17, -R17, -RZ ;  /* 0x800000ff11117221 */ /* 0x000fe80000010100 */
[----:B------:R-:W-:Y:S07]  /*9cc0*/  FFMA R16, R16, R17, R16 ;  /* 0x0000001110107223 */ /* 0x000fee0000000010 */
.L_x_154:
[----:B------:R-:W-:Y:S05]  /*9cd0*/  BSYNC.RECONVERGENT B1 ;  /* 0x0000000000017941 */ /* 0x000fea0003800200 */
.L_x_152:
        /* <DEDUP_REMOVED lines=11> */
.L_x_156:
[----:B------:R-:W1:Y:S02]  /*9d90*/  MUFU.RCP R17, R34 ;  /* 0x0000002200117308 */ /* 0x000e640000001000 */
[----:B-1----:R-:W-:Y:S04]  /*9da0*/  FFMA R18, R34, R17, -1 ;  /* 0xbf80000022127423 */ /* 0x002fe80000000011 */
[----:B------:R-:W-:Y:S04]  /*9db0*/  FADD.FTZ R18, -R18, -RZ ;  /* 0x800000ff12127221 */ /* 0x000fe80000010100 */
[----:B------:R-:W-:Y:S07]  /*9dc0*/  FFMA R17, R17, R18, R17 ;  /* 0x0000001211117223 */ /* 0x000fee0000000011 */
.L_x_157:
[----:B------:R-:W-:Y:S05]  /*9dd0*/  BSYNC.RECONVERGENT B1 ;  /* 0x0000000000017941 */ /* 0x000fea0003800200 */
.L_x_155:
        /* <DEDUP_REMOVED lines=11> */
.L_x_159:
[----:B------:R-:W1:Y:S02]  /*9e90*/  MUFU.RCP R18, R97 ;  /* 0x0000006100127308 */ /* 0x000e640000001000 */
[----:B-1----:R-:W-:Y:S04]  /*9ea0*/  FFMA R19, R97, R18, -1 ;  /* 0xbf80000061137423 */ /* 0x002fe80000000012 */
[----:B------:R-:W-:Y:S04]  /*9eb0*/  FADD.FTZ R19, -R19, -RZ ;  /* 0x800000ff13137221 */ /* 0x000fe80000010100 */
[----:B------:R-:W-:Y:S07]  /*9ec0*/  FFMA R18, R18, R19, R18 ;  /* 0x0000001312127223 */ /* 0x000fee0000000012 */
.L_x_160:
[----:B------:R-:W-:Y:S05]  /*9ed0*/  BSYNC.RECONVERGENT B1 ;  /* 0x0000000000017941 */ /* 0x000fea0003800200 */
.L_x_158:
        /* <DEDUP_REMOVED lines=11> */
.L_x_162:
[----:B------:R-:W1:Y:S02]  /*9f90*/  MUFU.RCP R19, R96 ;  /* 0x0000006000137308 */ /* 0x000e640000001000 */
[----:B-1----:R-:W-:Y:S04]  /*9fa0*/  FFMA R20, R96, R19, -1 ;  /* 0xbf80000060147423 */ /* 0x002fe80000000013 */
[----:B------:R-:W-:Y:S04]  /*9fb0*/  FADD.FTZ R20, -R20, -RZ ;  /* 0x800000ff14147221 */ /* 0x000fe80000010100 */
[----:B------:R-:W-:Y:S07]  /*9fc0*/  FFMA R19, R19, R20, R19 ;  /* 0x0000001413137223 */ /* 0x000fee0000000013 */
.L_x_163:
[----:B------:R-:W-:Y:S05]  /*9fd0*/  BSYNC.RECONVERGENT B1 ;  /* 0x0000000000017941 */ /* 0x000fea0003800200 */
.L_x_161:
        /* <DEDUP_REMOVED lines=11> */
.L_x_165:
[----:B------:R-:W1:Y:S02]  /*a090*/  MUFU.RCP R20, R39 ;  /* 0x0000002700147308 */ /* 0x000e640000001000 */
[----:B-1----:R-:W-:Y:S04]  /*a0a0*/  FFMA R21, R39, R20, -1 ;  /* 0xbf80000027157423 */ /* 0x002fe80000000014 */
[----:B------:R-:W-:Y:S04]  /*a0b0*/  FADD.FTZ R21, -R21, -RZ ;  /* 0x800000ff15157221 */ /* 0x000fe80000010100 */
[----:B------:R-:W-:Y:S07]  /*a0c0*/  FFMA R20, R20, R21, R20 ;  /* 0x0000001514147223 */ /* 0x000fee0000000014 */
.L_x_166:
[----:B------:R-:W-:Y:S05]  /*a0d0*/  BSYNC.RECONVERGENT B1 ;  /* 0x0000000000017941 */ /* 0x000fea0003800200 */
.L_x_164:
        /* <DEDUP_REMOVED lines=11> */
.L_x_168:
[----:B------:R-:W1:Y:S02]  /*a190*/  MUFU.RCP R21, R56 ;  /* 0x0000003800157308 */ /* 0x000e640000001000 */
[----:B-1----:R-:W-:Y:S04]  /*a1a0*/  FFMA R22, R56, R21, -1 ;  /* 0xbf80000038167423 */ /* 0x002fe80000000015 */
[----:B------:R-:W-:Y:S04]  /*a1b0*/  FADD.FTZ R22, -R22, -RZ ;  /* 0x800000ff16167221 */ /* 0x000fe80000010100 */
[----:B------:R-:W-:Y:S07]  /*a1c0*/  FFMA R21, R21, R22, R21 ;  /* 0x0000001615157223 */ /* 0x000fee0000000015 */
.L_x_169:
[----:B------:R-:W-:Y:S05]  /*a1d0*/  BSYNC.RECONVERGENT B1 ;  /* 0x0000000000017941 */ /* 0x000fea0003800200 */
.L_x_167:
        /* <DEDUP_REMOVED lines=11> */
.L_x_171:
[----:B------:R-:W1:Y:S02]  /*a290*/  MUFU.RCP R22, R85 ;  /* 0x0000005500167308 */ /* 0x000e640000001000 */
[----:B-1----:R-:W-:Y:S04]  /*a2a0*/  FFMA R23, R85, R22, -1 ;  /* 0xbf80000055177423 */ /* 0x002fe80000000016 */
[----:B------:R-:W-:Y:S04]  /*a2b0*/  FADD.FTZ R23, -R23, -RZ ;  /* 0x800000ff17177221 */ /* 0x000fe80000010100 */
[----:B------:R-:W-:Y:S07]  /*a2c0*/  FFMA R22, R22, R23, R22 ;  /* 0x0000001716167223 */ /* 0x000fee0000000016 */
.L_x_172:
[----:B------:R-:W-:Y:S05]  /*a2d0*/  BSYNC.RECONVERGENT B1 ;  /* 0x0000000000017941 */ /* 0x000fea0003800200 */
.L_x_170:
        /* <DEDUP_REMOVED lines=11> */
.L_x_174:
[----:B------:R-:W1:Y:S02]  /*a390*/  MUFU.RCP R23, R94 ;  /* 0x0000005e00177308 */ /* 0x000e640000001000 */
[----:B-1----:R-:W-:Y:S04]  /*a3a0*/  FFMA R24, R94, R23, -1 ;  /* 0xbf8000005e187423 */ /* 0x002fe80000000017 */
[----:B------:R-:W-:Y:S04]  /*a3b0*/  FADD.FTZ R24, -R24, -RZ ;  /* 0x800000ff18187221 */ /* 0x000fe80000010100 */
[----:B------:R-:W-:Y:S07]  /*a3c0*/  FFMA R23, R23, R24, R23 ;  /* 0x0000001817177223 */ /* 0x000fee0000000017 */
.L_x_175:
[----:B------:R-:W-:Y:S05]  /*a3d0*/  BSYNC.RECONVERGENT B1 ;  /* 0x0000000000017941 */ /* 0x000fea0003800200 */
.L_x_173:
        /* <DEDUP_REMOVED lines=11> */
.L_x_177:
[----:B------:R-:W1:Y:S02]  /*a490*/  MUFU.RCP R24, R83 ;  /* 0x0000005300187308 */ /* 0x000e640000001000 */
[----:B-1----:R-:W-:Y:S04]  /*a4a0*/  FFMA R25, R83, R24, -1 ;  /* 0xbf80000053197423 */ /* 0x002fe80000000018 */
[----:B------:R-:W-:Y:S04]  /*a4b0*/  FADD.FTZ R25, -R25, -RZ ;  /* 0x800000ff19197221 */ /* 0x000fe80000010100 */
[----:B------:R-:W-:Y:S07]  /*a4c0*/  FFMA R24, R24, R25, R24 ;  /* 0x0000001918187223 */ /* 0x000fee0000000018 */
.L_x_178:
[----:B------:R-:W-:Y:S05]  /*a4d0*/  BSYNC.RECONVERGENT B1 ;  /* 0x0000000000017941 */ /* 0x000fea0003800200 */
.L_x_176:
        /* <DEDUP_REMOVED lines=11> */
.L_x_180:
[----:B------:R-:W1:Y:S02]  /*a590*/  MUFU.RCP R25, R92 ;  /* 0x0000005c00197308 */ /* 0x000e640000001000 */
[----:B-1----:R-:W-:Y:S04]  /*a5a0*/  FFMA R26, R92, R25, -1 ;  /* 0xbf8000005c1a7423 */ /* 0x002fe80000000019 */
[----:B------:R-:W-:Y:S04]  /*a5b0*/  FADD.FTZ R26, -R26, -RZ ;  /* 0x800000ff1a1a7221 */ /* 0x000fe80000010100 */
[----:B------:R-:W-:Y:S07]  /*a5c0*/  FFMA R25, R25, R26, R25 ;  /* 0x0000001a19197223 */ /* 0x000fee0000000019 */
.L_x_181:
[----:B------:R-:W-:Y:S05]  /*a5d0*/  BSYNC.RECONVERGENT B1 ;  /* 0x0000000000017941 */ /* 0x000fea0003800200 */
.L_x_179:
        /* <DEDUP_REMOVED lines=11> */
.L_x_183:
[----:B------:R-:W1:Y:S02]  /*a690*/  MUFU.RCP R26, R37 ;  /* 0x00000025001a7308 */ /* 0x000e640000001000 */
[----:B-1----:R-:W-:Y:S04]  /*a6a0*/  FFMA R27, R37, R26, -1 ;  /* 0xbf800000251b7423 */ /* 0x002fe8000000001a */
[----:B------:R-:W-:Y:S04]  /*a6b0*/  FADD.FTZ R27, -R27, -RZ ;  /* 0x800000ff1b1b7221 */ /* 0x000fe80000010100 */
[----:B------:R-:W-:Y:S07]  /*a6c0*/  FFMA R26, R26, R27, R26 ;  /* 0x0000001b1a1a7223 */ /* 0x000fee000000001a */
.L_x_184:
[----:B------:R-:W-:Y:S05]  /*a6d0*/  BSYNC.RECONVERGENT B1 ;  /* 0x0000000000017941 */ /* 0x000fea0003800200 */
.L_x_182:
        /* <DEDUP_REMOVED lines=11> */
.L_x_186:
[----:B------:R-:W1:Y:S02]  /*a790*/  MUFU.RCP R27, R40 ;  /* 0x00000028001b7308 */ /* 0x000e640000001000 */
[----:B-1----:R-:W-:Y:S04]  /*a7a0*/  FFMA R28, R40, R27, -1 ;  /* 0xbf800000281c7423 */ /* 0x002fe8000000001b */
[----:B------:R-:W-:Y:S04]  /*a7b0*/  FADD.FTZ R28, -R28, -RZ ;  /* 0x800000ff1c1c7221 */ /* 0x000fe80000010100 */
[----:B------:R-:W-:Y:S07]  /*a7c0*/  FFMA R27, R27, R28, R27 ;  /* 0x0000001c1b1b7223 */ /* 0x000fee000000001b */
.L_x_187:
[----:B------:R-:W-:Y:S05]  /*a7d0*/  BSYNC.RECONVERGENT B1 ;  /* 0x0000000000017941 */ /* 0x000fea0003800200 */
.L_x_185:
        /* <DEDUP_REMOVED lines=11> */
.L_x_189:
[----:B------:R-:W1:Y:S02]  /*a890*/  MUFU.RCP R28, R95 ;  /* 0x0000005f001c7308 */ /* 0x000e640000001000 */
[----:B-1----:R-:W-:Y:S04]  /*a8a0*/  FFMA R29, R95, R28, -1 ;  /* 0xbf8000005f1d7423 */ /* 0x002fe8000000001c */
[----:B------:R-:W-:Y:S04]  /*a8b0*/  FADD.FTZ R29, -R29, -RZ ;  /* 0x800000ff1d1d7221 */ /* 0x000fe80000010100 */
[----:B------:R-:W-:Y:S07]  /*a8c0*/  FFMA R28, R28, R29, R28 ;  /* 0x0000001d1c1c7223 */ /* 0x000fee000000001c */
.L_x_190:
[----:B------:R-:W-:Y:S05]  /*a8d0*/  BSYNC.RECONVERGENT B1 ;  /* 0x0000000000017941 */ /* 0x000fea0003800200 */
.L_x_188:
        /* <DEDUP_REMOVED lines=11> */
.L_x_192:
[----:B------:R-:W1:Y:S02]  /*a990*/  MUFU.RCP R29, R90 ;  /* 0x0000005a001d7308 */ /* 0x000e640000001000 */
[----:B-1----:R-:W-:Y:S04]  /*a9a0*/  FFMA R30, R90, R29, -1 ;  /* 0xbf8000005a1e7423 */ /* 0x002fe8000000001d */
[----:B------:R-:W-:Y:S04]  /*a9b0*/  FADD.FTZ R30, -R30, -RZ ;  /* 0x800000ff1e1e7221 */ /* 0x000fe80000010100 */
[----:B------:R-:W-:Y:S07]  /*a9c0*/  FFMA R29, R29, R30, R29 ;  /* 0x0000001e1d1d7223 */ /* 0x000fee000000001d */
.L_x_193:
[----:B------:R-:W-:Y:S05]  /*a9d0*/  BSYNC.RECONVERGENT B1 ;  /* 0x0000000000017941 */ /* 0x000fea0003800200 */
.L_x_191:
        /* <DEDUP_REMOVED lines=11> */
.L_x_195:
[----:B------:R-:W1:Y:S02]  /*aa90*/  MUFU.RCP R30, R33 ;  /* 0x00000021001e7308 */ /* 0x000e640000001000 */
[----:B-1----:R-:W-:Y:S04]  /*aaa0*/  FFMA R31, R33, R30, -1 ;  /* 0xbf800000211f7423 */ /* 0x002fe8000000001e */
[----:B------:R-:W-:Y:S04]  /*aab0*/  FADD.FTZ R31, -R31, -RZ ;  /* 0x800000ff1f1f7221 */ /* 0x000fe80000010100 */
[----:B------:R-:W-:Y:S07]  /*aac0*/  FFMA R30, R30, R31, R30 ;  /* 0x0000001f1e1e7223 */ /* 0x000fee000000001e */
.L_x_196:
[----:B------:R-:W-:Y:S05]  /*aad0*/  BSYNC.RECONVERGENT B1 ;  /* 0x0000000000017941 */ /* 0x000fea0003800200 */
.L_x_194:
        /* <DEDUP_REMOVED lines=11> */
.L_x_198:
[----:B------:R-:W1:Y:S02]  /*ab90*/  MUFU.RCP R31, R32 ;  /* 0x00000020001f7308 */ /* 0x000e640000001000 */
[----:B-1----:R-:W-:Y:S04]  /*aba0*/  FFMA R33, R32, R31, -1 ;  /* 0xbf80000020217423 */ /* 0x002fe8000000001f */
[----:B------:R-:W-:Y:S04]  /*abb0*/  FADD.FTZ R34, -R33, -RZ ;  /* 0x800000ff21227221 */ /* 0x000fe80000010100 */
[----:B------:R-:W-:Y:S07]  /*abc0*/  FFMA R31, R31, R34, R31 ;  /* 0x000000221f1f7223 */ /* 0x000fee000000001f */
.L_x_199:
[----:B------:R-:W-:Y:S05]  /*abd0*/  BSYNC.RECONVERGENT B1 ;  /* 0x0000000000017941 */ /* 0x000fea0003800200 */
.L_x_197:
        /* <DEDUP_REMOVED lines=11> */
.L_x_201:
[----:B------:R-:W1:Y:S02]  /*ac90*/  MUFU.RCP R32, R93 ;  /* 0x0000005d00207308 */ /* 0x000e640000001000 */
[----:B-1----:R-:W-:Y:S04]  /*aca0*/  FFMA R33, R93, R32, -1 ;  /* 0xbf8000005d217423 */ /* 0x002fe80000000020 */
[----:B------:R-:W-:Y:S04]  /*acb0*/  FADD.FTZ R33, -R33, -RZ ;  /* 0x800000ff21217221 */ /* 0x000fe80000010100 */
[----:B------:R-:W-:Y:S07]  /*acc0*/  FFMA R32, R32, R33, R32 ;  /* 0x0000002120207223 */ /* 0x000fee0000000020 */
.L_x_202:
[----:B------:R-:W-:Y:S05]  /*acd0*/  BSYNC.RECONVERGENT B1 ;  /* 0x0000000000017941 */ /* 0x000fea0003800200 */
.L_x_200:
        /* <DEDUP_REMOVED lines=11> */
.L_x_204:
[----:B------:R-:W1:Y:S02]  /*ad90*/  MUFU.RCP R33, R88 ;  /* 0x0000005800217308 */ /* 0x000e640000001000 */
[----:B-1----:R-:W-:Y:S04]  /*ada0*/  FFMA R34, R88, R33, -1 ;  /* 0xbf80000058227423 */ /* 0x002fe80000000021 */
[----:B------:R-:W-:Y:S04]  /*adb0*/  FADD.FTZ R34, -R34, -RZ ;  /* 0x800000ff22227221 */ /* 0x000fe80000010100 */
[----:B------:R-:W-:Y:S07]  /*adc0*/  FFMA R33, R33, R34, R33 ;  /* 0x0000002221217223 */ /* 0x000fee0000000021 */
.L_x_205:
[----:B------:R-:W-:Y:S05]  /*add0*/  BSYNC.RECONVERGENT B1 ;  /* 0x0000000000017941 */ /* 0x000fea0003800200 */
.L_x_203:
        /* <DEDUP_REMOVED lines=11> */
.L_x_207:
[----:B------:R-:W1:Y:S02]  /*ae90*/  MUFU.RCP R34, R35 ;  /* 0x0000002300227308 */ /* 0x000e640000001000 */
[----:B-1----:R-:W-:Y:S04]  /*aea0*/  FFMA R36, R35, R34, -1 ;  /* 0xbf80000023247423 */ /* 0x002fe80000000022 */
[----:B------:R-:W-:Y:S04]  /*aeb0*/  FADD.FTZ R37, -R36, -RZ ;  /* 0x800000ff24257221 */ /* 0x000fe80000010100 */
[----:B------:R-:W-:Y:S07]  /*aec0*/  FFMA R34, R34, R37, R34 ;  /* 0x0000002522227223 */ /* 0x000fee0000000022 */
.L_x_208:
[----:B------:R-:W-:Y:S05]  /*aed0*/  BSYNC.RECONVERGENT B1 ;  /* 0x0000000000017941 */ /* 0x000fea0003800200 */
.L_x_206:
        /* <DEDUP_REMOVED lines=11> */
.L_x_210:
[----:B------:R-:W1:Y:S02]  /*af90*/  MUFU.RCP R35, R38 ;  /* 0x0000002600237308 */ /* 0x000e640000001000 */
[----:B-1----:R-:W-:Y:S04]  /*afa0*/  FFMA R36, R38, R35, -1 ;  /* 0xbf80000026247423 */ /* 0x002fe80000000023 */
[----:B------:R-:W-:Y:S04]  /*afb0*/  FADD.FTZ R36, -R36, -RZ ;  /* 0x800000ff24247221 */ /* 0x000fe80000010100 */
[----:B------:R-:W-:Y:S07]  /*afc0*/  FFMA R35, R35, R36, R35 ;  /* 0x0000002423237223 */ /* 0x000fee0000000023 */
.L_x_211:
[----:B------:R-:W-:Y:S05]  /*afd0*/  BSYNC.RECONVERGENT B1 ;  /* 0x0000000000017941 */ /* 0x000fea0003800200 */
.L_x_209:
        /* <DEDUP_REMOVED lines=11> */
.L_x_213:
[----:B------:R-:W1:Y:S02]  /*b090*/  MUFU.RCP R36, R81 ;  /* 0x0000005100247308 */ /* 0x000e640000001000 */
[----:B-1----:R-:W-:Y:S04]  /*b0a0*/  FFMA R37, R81, R36, -1 ;  /* 0xbf80000051257423 */ /* 0x002fe80000000024 */
[----:B------:R-:W-:Y:S04]  /*b0b0*/  FADD.FTZ R37, -R37, -RZ ;  /* 0x800000ff25257221 */ /* 0x000fe80000010100 */
[----:B------:R-:W-:Y:S07]  /*b0c0*/  FFMA R36, R36, R37, R36 ;  /* 0x0000002524247223 */ /* 0x000fee0000000024 */
.L_x_214:
[----:B------:R-:W-:Y:S05]  /*b0d0*/  BSYNC.RECONVERGENT B1 ;  /* 0x0000000000017941 */ /* 0x000fea0003800200 */
.L_x_212:
        /* <DEDUP_REMOVED lines=11> */
.L_x_216:
[----:B------:R-:W1:Y:S02]  /*b190*/  MUFU.RCP R37, R86 ;  /* 0x0000005600257308 */ /* 0x000e640000001000 */
[----:B-1----:R-:W-:Y:S04]  /*b1a0*/  FFMA R38, R86, R37, -1 ;  /* 0xbf80000056267423 */ /* 0x002fe80000000025 */
[----:B------:R-:W-:Y:S04]  /*b1b0*/  FADD.FTZ R38, -R38, -RZ ;  /* 0x800000ff26267221 */ /* 0x000fe80000010100 */
[----:B------:R-:W-:Y:S07]  /*b1c0*/  FFMA R37, R37, R38, R37 ;  /* 0x0000002625257223 */ /* 0x000fee0000000025 */
.L_x_217:
[----:B------:R-:W-:Y:S05]  /*b1d0*/  BSYNC.RECONVERGENT B1 ;  /* 0x0000000000017941 */ /* 0x000fea0003800200 */
.L_x_215:
        /* <DEDUP_REMOVED lines=11> */
.L_x_219:
[----:B------:R-:W1:Y:S02]  /*b290*/  MUFU.RCP R38, R67 ;  /* 0x0000004300267308 */ /* 0x000e640000001000 */
[----:B-1----:R-:W-:Y:S04]  /*b2a0*/  FFMA R39, R67, R38, -1 ;  /* 0xbf80000043277423 */ /* 0x002fe80000000026 */
[----:B------:R-:W-:Y:S04]  /*b2b0*/  FADD.FTZ R39, -R39, -RZ ;  /* 0x800000ff27277221 */ /* 0x000fe80000010100 */
[----:B------:R-:W-:Y:S07]  /*b2c0*/  FFMA R38, R38, R39, R38 ;  /* 0x0000002726267223 */ /* 0x000fee0000000026 */
.L_x_220:
[----:B------:R-:W-:Y:S05]  /*b2d0*/  BSYNC.RECONVERGENT B1 ;  /* 0x0000000000017941 */ /* 0x000fea0003800200 */
.L_x_218:
        /* <DEDUP_REMOVED lines=11> */
.L_x_222:
[----:B------:R-:W1:Y:S02]  /*b390*/  MUFU.RCP R39, R84 ;  /* 0x0000005400277308 */ /* 0x000e640000001000 */
[----:B-1----:R-:W-:Y:S04]  /*b3a0*/  FFMA R40, R84, R39, -1 ;  /* 0xbf80000054287423 */ /* 0x002fe80000000027 */
[----:B------:R-:W-:Y:S04]  /*b3b0*/  FADD.FTZ R40, -R40, -RZ ;  /* 0x800000ff28287221 */ /* 0x000fe80000010100 */
[----:B------:R-:W-:Y:S07]  /*b3c0*/  FFMA R39, R39, R40, R39 ;  /* 0x0000002827277223 */ /* 0x000fee0000000027 */
.L_x_223:
[----:B------:R-:W-:Y:S05]  /*b3d0*/  BSYNC.RECONVERGENT B1 ;  /* 0x0000000000017941 */ /* 0x000fea0003800200 */
.L_x_221:
        /* <DEDUP_REMOVED lines=11> */
.L_x_225:
[----:B------:R-:W1:Y:S02]  /*b490*/  MUFU.RCP R40, R41 ;  /* 0x0000002900287308 */ /* 0x000e640000001000 */
[----:B-1----:R-:W-:Y:S04]  /*b4a0*/  FFMA R43, R41, R40, -1 ;  /* 0xbf800000292b7423 */ /* 0x002fe80000000028 */
[----:B------:R-:W-:Y:S04]  /*b4b0*/  FADD.FTZ R43, -R43, -RZ ;  /* 0x800000ff2b2b7221 */ /* 0x000fe80000010100 */
[----:B------:R-:W-:Y:S07]  /*b4c0*/  FFMA R40, R40, R43, R40 ;  /* 0x0000002b28287223 */ /* 0x000fee0000000028 */
.L_x_226:
[----:B------:R-:W-:Y:S05]  /*b4d0*/  BSYNC.RECONVERGENT B1 ;  /* 0x0000000000017941 */ /* 0x000fea0003800200 */
.L_x_224:
        /* <DEDUP_REMOVED lines=11> */
.L_x_228:
[----:B------:R-:W1:Y:S02]  /*b590*/  MUFU.RCP R41, R42 ;  /* 0x0000002a00297308 */ /* 0x000e640000001000 */
[----:B-1----:R-:W-:Y:S04]  /*b5a0*/  FFMA R43, R42, R41, -1 ;  /* 0xbf8000002a2b7423 */ /* 0x002fe80000000029 */
[----:B------:R-:W-:Y:S04]  /*b5b0*/  FADD.FTZ R56, -R43, -RZ ;  /* 0x800000ff2b387221 */ /* 0x000fe80000010100 */
[----:B------:R-:W-:Y:S07]  /*b5c0*/  FFMA R41, R41, R56, R41 ;  /* 0x0000003829297223 */ /* 0x000fee0000000029 */
.L_x_229:
[----:B------:R-:W-:Y:S05]  /*b5d0*/  BSYNC.RECONVERGENT B1 ;  /* 0x0000000000017941 */ /* 0x000fea0003800200 */
.L_x_227:
        /* <DEDUP_REMOVED lines=11> */
.L_x_231:
[----:B------:R-:W1:Y:S02]  /*b690*/  MUFU.RCP R42, R47 ;  /* 0x0000002f002a7308 */ /* 0x000e640000001000 */
[----:B-1----:R-:W-:Y:S04]  /*b6a0*/  FFMA R43, R47, R42, -1 ;  /* 0xbf8000002f2b7423 */ /* 0x002fe8000000002a */
[----:B------:R-:W-:Y:S04]  /*b6b0*/  FADD.FTZ R43, -R43, -RZ ;  /* 0x800000ff2b2b7221 */ /* 0x000fe80000010100 */
[----:B------:R-:W-:Y:S07]  /*b6c0*/  FFMA R42, R42, R43, R42 ;  /* 0x0000002b2a2a7223 */ /* 0x000fee000000002a */
.L_x_232:
[----:B------:R-:W-:Y:S05]  /*b6d0*/  BSYNC.RECONVERGENT B1 ;  /* 0x0000000000017941 */ /* 0x000fea0003800200 */
.L_x_230:
        /* <DEDUP_REMOVED lines=11> */
.L_x_234:
[----:B------:R-:W1:Y:S02]  /*b790*/  MUFU.RCP R43, R44 ;  /* 0x0000002c002b7308 */ /* 0x000e640000001000 */
[----:B-1----:R-:W-:Y:S04]  /*b7a0*/  FFMA R47, R44, R43, -1 ;  /* 0xbf8000002c2f7423 */ /* 0x002fe8000000002b */
[----:B------:R-:W-:Y:S04]  /*b7b0*/  FADD.FTZ R56, -R47, -RZ ;  /* 0x800000ff2f387221 */ /* 0x000fe80000010100 */
[----:B------:R-:W-:Y:S07]  /*b7c0*/  FFMA R43, R43, R56, R43 ;  /* 0x000000382b2b7223 */ /* 0x000fee000000002b */
.L_x_235:
[----:B------:R-:W-:Y:S05]  /*b7d0*/  BSYNC.RECONVERGENT B1 ;  /* 0x0000000000017941 */ /* 0x000fea0003800200 */
.L_x_233:
        /* <DEDUP_REMOVED lines=11> */
.L_x_237:
[----:B------:R-:W1:Y:S02]  /*b890*/  MUFU.RCP R44, R45 ;  /* 0x0000002d002c7308 */ /* 0x000e640000001000 */
[----:B-1----:R-:W-:Y:S04]  /*b8a0*/  FFMA R47, R45, R44, -1 ;  /* 0xbf8000002d2f7423 */ /* 0x002fe8000000002c */
[----:B------:R-:W-:Y:S04]  /*b8b0*/  FADD.FTZ R47, -R47, -RZ ;  /* 0x800000ff2f2f7221 */ /* 0x000fe80000010100 */
[----:B------:R-:W-:Y:S07]  /*b8c0*/  FFMA R44, R44, R47, R44 ;  /* 0x0000002f2c2c7223 */ /* 0x000fee000000002c */
.L_x_238:
[----:B------:R-:W-:Y:S05]  /*b8d0*/  BSYNC.RECONVERGENT B1 ;  /* 0x0000000000017941 */ /* 0x000fea0003800200 */
.L_x_236:
        /* <DEDUP_REMOVED lines=11> */
.L_x_240:
[----:B------:R-:W1:Y:S02]  /*b990*/  MUFU.RCP R45, R46 ;  /* 0x0000002e002d7308 */ /* 0x000e640000001000 */
[----:B-1----:R-:W-:Y:S04]  /*b9a0*/  FFMA R47, R46, R45, -1 ;  /* 0xbf8000002e2f7423 */ /* 0x002fe8000000002d */
[----:B------:R-:W-:Y:S04]  /*b9b0*/  FADD.FTZ R56, -R47, -RZ ;  /* 0x800000ff2f387221 */ /* 0x000fe80000010100 */
[----:B------:R-:W-:Y:S07]  /*b9c0*/  FFMA R45, R45, R56, R45 ;  /* 0x000000382d2d7223 */ /* 0x000fee000000002d */
.L_x_241:
[----:B------:R-:W-:Y:S05]  /*b9d0*/  BSYNC.RECONVERGENT B1 ;  /* 0x0000000000017941 */ /* 0x000fea0003800200 */
.L_x_239:
        /* <DEDUP_REMOVED lines=11> */
.L_x_243:
[----:B------:R-:W1:Y:S02]  /*ba90*/  MUFU.RCP R46, R101 ;  /* 0x00000065002e7308 */ /* 0x000e640000001000 */
[----:B-1----:R-:W-:Y:S04]  /*baa0*/  FFMA R47, R101, R46, -1 ;  /* 0xbf800000652f7423 */ /* 0x002fe8000000002e */
[----:B------:R-:W-:Y:S04]  /*bab0*/  FADD.FTZ R47, -R47, -RZ ;  /* 0x800000ff2f2f7221 */ /* 0x000fe80000010100 */
[----:B------:R-:W-:Y:S07]  /*bac0*/  FFMA R46, R46, R47, R46 ;  /* 0x0000002f2e2e7223 */ /* 0x000fee000000002e */
.L_x_244:
[----:B------:R-:W-:Y:S05]  /*bad0*/  BSYNC.RECONVERGENT B1 ;  /* 0x0000000000017941 */ /* 0x000fea0003800200 */
.L_x_242:
        /* <DEDUP_REMOVED lines=11> */
.L_x_246:
[----:B------:R-:W1:Y:S02]  /*bb90*/  MUFU.RCP R47, R48 ;  /* 0x00000030002f7308 */ /* 0x000e640000001000 */
[----:B-1----:R-:W-:Y:S04]  /*bba0*/  FFMA R56, R48, R47, -1 ;  /* 0xbf80000030387423 */ /* 0x002fe8000000002f */
[----:B------:R-:W-:Y:S04]  /*bbb0*/  FADD.FTZ R56, -R56, -RZ ;  /* 0x800000ff38387221 */ /* 0x000fe80000010100 */
[----:B------:R-:W-:Y:S07]  /*bbc0*/  FFMA R47, R47, R56, R47 ;  /* 0x000000382f2f7223 */ /* 0x000fee000000002f */
.L_x_247:
[----:B------:R-:W-:Y:S05]  /*bbd0*/  BSYNC.RECONVERGENT B1 ;  /* 0x0000000000017941 */ /* 0x000fea0003800200 */
.L_x_245:
        /* <DEDUP_REMOVED lines=11> */
.L_x_249:
[----:B------:R-:W1:Y:S02]  /*bc90*/  MUFU.RCP R48, R49 ;  /* 0x0000003100307308 */ /* 0x000e640000001000 */
[----:B-1----:R-:W-:Y:S04]  /*bca0*/  FFMA R56, R49, R48, -1 ;  /* 0xbf80000031387423 */ /* 0x002fe80000000030 */
[----:B------:R-:W-:Y:S04]  /*bcb0*/  FADD.FTZ R57, -R56, -RZ ;  /* 0x800000ff38397221 */ /* 0x000fe80000010100 */
[----:B------:R-:W-:Y:S07]  /*bcc0*/  FFMA R48, R48, R57, R48 ;  /* 0x0000003930307223 */ /* 0x000fee0000000030 */
.L_x_250:
[----:B------:R-:W-:Y:S05]  /*bcd0*/  BSYNC.RECONVERGENT B1 ;  /* 0x0000000000017941 */ /* 0x000fea0003800200 */
.L_x_248:
        /* <DEDUP_REMOVED lines=11> */
.L_x_252:
[----:B------:R-:W1:Y:S02]  /*bd90*/  MUFU.RCP R49, R50 ;  /* 0x0000003200317308 */ /* 0x000e640000001000 */
[----:B-1----:R-:W-:Y:S04]  /*bda0*/  FFMA R56, R50, R49, -1 ;  /* 0xbf80000032387423 */ /* 0x002fe80000000031 */
[----:B------:R-:W-:Y:S04]  /*bdb0*/  FADD.FTZ R56, -R56, -RZ ;  /* 0x800000ff38387221 */ /* 0x000fe80000010100 */
[----:B------:R-:W-:Y:S07]  /*bdc0*/  FFMA R49, R49, R56, R49 ;  /* 0x0000003831317223 */ /* 0x000fee0000000031 */
.L_x_253:
[----:B------:R-:W-:Y:S05]  /*bdd0*/  BSYNC.RECONVERGENT B1 ;  /* 0x0000000000017941 */ /* 0x000fea0003800200 */
.L_x_251:
        /* <DEDUP_REMOVED lines=11> */
.L_x_255:
[----:B------:R-:W1:Y:S02]  /*be90*/  MUFU.RCP R50, R51 ;  /* 0x0000003300327308 */ /* 0x000e640000001000 */
[----:B-1----:R-:W-:Y:S04]  /*bea0*/  FFMA R56, R51, R50, -1 ;  /* 0xbf80000033387423 */ /* 0x002fe80000000032 */
[----:B------:R-:W-:Y:S04]  /*beb0*/  FADD.FTZ R57, -R56, -RZ ;  /* 0x800000ff38397221 */ /* 0x000fe80000010100 */
[----:B------:R-:W-:Y:S07]  /*bec0*/  FFMA R50, R50, R57, R50 ;  /* 0x0000003932327223 */ /* 0x000fee0000000032 */
.L_x_256:
[----:B------:R-:W-:Y:S05]  /*bed0*/  BSYNC.RECONVERGENT B1 ;  /* 0x0000000000017941 */ /* 0x000fea0003800200 */
.L_x_254:
        /* <DEDUP_REMOVED lines=11> */
.L_x_258:
[----:B------:R-:W1:Y:S02]  /*bf90*/  MUFU.RCP R51, R52 ;  /* 0x0000003400337308 */ /* 0x000e640000001000 */
[----:B-1----:R-:W-:Y:S04]  /*bfa0*/  FFMA R56, R52, R51, -1 ;  /* 0xbf80000034387423 */ /* 0x002fe80000000033 */
[----:B------:R-:W-:Y:S04]  /*bfb0*/  FADD.FTZ R56, -R56, -RZ ;  /* 0x800000ff38387221 */ /* 0x000fe80000010100 */
[----:B------:R-:W-:Y:S07]  /*bfc0*/  FFMA R51, R51, R56, R51 ;  /* 0x0000003833337223 */ /* 0x000fee0000000033 */
.L_x_259:
[----:B------:R-:W-:Y:S05]  /*bfd0*/  BSYNC.RECONVERGENT B1 ;  /* 0x0000000000017941 */ /* 0x000fea0003800200 */
.L_x_257:
        /* <DEDUP_REMOVED lines=11> */
.L_x_261:
[----:B------:R-:W1:Y:S02]  /*c090*/  MUFU.RCP R52, R53 ;  /* 0x0000003500347308 */ /* 0x000e640000001000 */
[----:B-1----:R-:W-:Y:S04]  /*c0a0*/  FFMA R56, R53, R52, -1 ;  /* 0xbf80000035387423 */ /* 0x002fe80000000034 */
[----:B------:R-:W-:Y:S04]  /*c0b0*/  FADD.FTZ R57, -R56, -RZ ;  /* 0x800000ff38397221 */ /* 0x000fe80000010100 */
[----:B------:R-:W-:Y:S07]  /*c0c0*/  FFMA R52, R52, R57, R52 ;  /* 0x0000003934347223 */ /* 0x000fee0000000034 */
.L_x_262:
[----:B------:R-:W-:Y:S05]  /*c0d0*/  BSYNC.RECONVERGENT B1 ;  /* 0x0000000000017941 */ /* 0x000fea0003800200 */
.L_x_260:
        /* <DEDUP_REMOVED lines=11> */
.L_x_264:
[----:B------:R-:W1:Y:S02]  /*c190*/  MUFU.RCP R53, R54 ;  /* 0x0000003600357308 */ /* 0x000e640000001000 */
[----:B-1----:R-:W-:Y:S04]  /*c1a0*/  FFMA R56, R54, R53, -1 ;  /* 0xbf80000036387423 */ /* 0x002fe80000000035 */
[----:B------:R-:W-:Y:S04]  /*c1b0*/  FADD.FTZ R56, -R56, -RZ ;  /* 0x800000ff38387221 */ /* 0x000fe80000010100 */
[----:B------:R-:W-:Y:S07]  /*c1c0*/  FFMA R53, R53, R56, R53 ;  /* 0x0000003835357223 */ /* 0x000fee0000000035 */
.L_x_265:
[----:B------:R-:W-:Y:S05]  /*c1d0*/  BSYNC.RECONVERGENT B1 ;  /* 0x0000000000017941 */ /* 0x000fea0003800200 */
.L_x_263:
        /* <DEDUP_REMOVED lines=11> */
.L_x_267:
[----:B------:R-:W1:Y:S02]  /*c290*/  MUFU.RCP R54, R55 ;  /* 0x0000003700367308 */ /* 0x000e640000001000 */
[----:B-1----:R-:W-:Y:S04]  /*c2a0*/  FFMA R56, R55, R54, -1 ;  /* 0xbf80000037387423 */ /* 0x002fe80000000036 */
[----:B------:R-:W-:Y:S04]  /*c2b0*/  FADD.FTZ R57, -R56, -RZ ;  /* 0x800000ff38397221 */ /* 0x000fe80000010100 */
[----:B------:R-:W-:Y:S07]  /*c2c0*/  FFMA R54, R54, R57, R54 ;  /* 0x0000003936367223 */ /* 0x000fee0000000036 */
.L_x_268:
[----:B------:R-:W-:Y:S05]  /*c2d0*/  BSYNC.RECONVERGENT B1 ;  /* 0x0000000000017941 */ /* 0x000fea0003800200 */
.L_x_266:
        /* <DEDUP_REMOVED lines=11> */
.L_x_270:
[----:B------:R-:W1:Y:S02]  /*c390*/  MUFU.RCP R55, R98 ;  /* 0x0000006200377308 */ /* 0x000e640000001000 */
[----:B-1----:R-:W-:Y:S04]  /*c3a0*/  FFMA R56, R98, R55, -1 ;  /* 0xbf80000062387423 */ /* 0x002fe80000000037 */
[----:B------:R-:W-:Y:S04]  /*c3b0*/  FADD.FTZ R56, -R56, -RZ ;  /* 0x800000ff38387221 */ /* 0x000fe80000010100 */
[----:B------:R-:W-:Y:S07]  /*c3c0*/  FFMA R55, R55, R56, R55 ;  /* 0x0000003837377223 */ /* 0x000fee0000000037 */
.L_x_271:
[----:B------:R-:W-:Y:S05]  /*c3d0*/  BSYNC.RECONVERGENT B1 ;  /* 0x0000000000017941 */ /* 0x000fea0003800200 */
.L_x_269:
        /* <DEDUP_REMOVED lines=11> */
.L_x_273:
[----:B------:R-:W1:Y:S02]  /*c490*/  MUFU.RCP R56, R91 ;  /* 0x0000005b00387308 */ /* 0x000e640000001000 */
[----:B-1----:R-:W-:Y:S04]  /*c4a0*/  FFMA R57, R91, R56, -1 ;  /* 0xbf8000005b397423 */ /* 0x002fe80000000038 */
[----:B------:R-:W-:Y:S04]  /*c4b0*/  FADD.FTZ R57, -R57, -RZ ;  /* 0x800000ff39397221 */ /* 0x000fe80000010100 */
[----:B------:R-:W-:Y:S07]  /*c4c0*/  FFMA R56, R56, R57, R56 ;  /* 0x0000003938387223 */ /* 0x000fee0000000038 */
.L_x_274:
[----:B------:R-:W-:Y:S05]  /*c4d0*/  BSYNC.RECONVERGENT B1 ;  /* 0x0000000000017941 */ /* 0x000fea0003800200 */
.L_x_272:
        /* <DEDUP_REMOVED lines=11> */
.L_x_276:
[----:B------:R-:W1:Y:S02]  /*c590*/  MUFU.RCP R57, R82 ;  /* 0x0000005200397308 */ /* 0x000e640000001000 */
[----:B-1----:R-:W-:Y:S04]  /*c5a0*/  FFMA R58, R82, R57, -1 ;  /* 0xbf800000523a7423 */ /* 0x002fe80000000039 */
[----:B------:R-:W-:Y:S04]  /*c5b0*/  FADD.FTZ R58, -R58, -RZ ;  /* 0x800000ff3a3a7221 */ /* 0x000fe80000010100 */
[----:B------:R-:W-:Y:S07]  /*c5c0*/  FFMA R57, R57, R58, R57 ;  /* 0x0000003a39397223 */ /* 0x000fee0000000039 */
.L_x_277:
[----:B------:R-:W-:Y:S05]  /*c5d0*/  BSYNC.RECONVERGENT B1 ;  /* 0x0000000000017941 */ /* 0x000fea0003800200 */
.L_x_275:
        /* <DEDUP_REMOVED lines=11> */
.L_x_279:
[----:B------:R-:W1:Y:S02]  /*c690*/  MUFU.RCP R58, R59 ;  /* 0x0000003b003a7308 */ /* 0x000e640000001000 */
[----:B-1----:R-:W-:Y:S04]  /*c6a0*/  FFMA R61, R59, R58, -1 ;  /* 0xbf8000003b3d7423 */ /* 0x002fe8000000003a */
[----:B------:R-:W-:Y:S04]  /*c6b0*/  FADD.FTZ R61, -R61, -RZ ;  /* 0x800000ff3d3d7221 */ /* 0x000fe80000010100 */
[----:B------:R-:W-:Y:S07]  /*c6c0*/  FFMA R58, R58, R61, R58 ;  /* 0x0000003d3a3a7223 */ /* 0x000fee000000003a */
.L_x_280:
[----:B------:R-:W-:Y:S05]  /*c6d0*/  BSYNC.RECONVERGENT B1 ;  /* 0x0000000000017941 */ /* 0x000fea0003800200 */
.L_x_278:
        /* <DEDUP_REMOVED lines=11> */
.L_x_282:
[----:B------:R-:W1:Y:S02]  /*c790*/  MUFU.RCP R59, R60 ;  /* 0x0000003c003b7308 */ /* 0x000e640000001000 */
[----:B-1----:R-:W-:Y:S04]  /*c7a0*/  FFMA R61, R60, R59, -1 ;  /* 0xbf8000003c3d7423 */ /* 0x002fe8000000003b */
[----:B------:R-:W-:Y:S04]  /*c7b0*/  FADD.FTZ R62, -R61, -RZ ;  /* 0x800000ff3d3e7221 */ /* 0x000fe80000010100 */
[----:B------:R-:W-:Y:S07]  /*c7c0*/  FFMA R59, R59, R62, R59 ;  /* 0x0000003e3b3b7223 */ /* 0x000fee000000003b */
.L_x_283:
[----:B------:R-:W-:Y:S05]  /*c7d0*/  BSYNC.RECONVERGENT B1 ;  /* 0x0000000000017941 */ /* 0x000fea0003800200 */
.L_x_281:
        /* <DEDUP_REMOVED lines=11> */
.L_x_285:
[----:B------:R-:W1:Y:S02]  /*c890*/  MUFU.RCP R60, R99 ;  /* 0x00000063003c7308 */ /* 0x000e640000001000 */
[----:B-1----:R-:W-:Y:S04]  /*c8a0*/  FFMA R61, R99, R60, -1 ;  /* 0xbf800000633d7423 */ /* 0x002fe8000000003c */
[----:B------:R-:W-:Y:S04]  /*c8b0*/  FADD.FTZ R61, -R61, -RZ ;  /* 0x800000ff3d3d7221 */ /* 0x000fe80000010100 */
[----:B------:R-:W-:Y:S07]  /*c8c0*/  FFMA R60, R60, R61, R60 ;  /* 0x0000003d3c3c7223 */ /* 0x000fee000000003c */
.L_x_286:
[----:B------:R-:W-:Y:S05]  /*c8d0*/  BSYNC.RECONVERGENT B1 ;  /* 0x0000000000017941 */ /* 0x000fea0003800200 */
.L_x_284:
        /* <DEDUP_REMOVED lines=11> */
.L_x_288:
[----:B------:R-:W1:Y:S02]  /*c990*/  MUFU.RCP R61, R80 ;  /* 0x00000050003d7308 */ /* 0x000e640000001000 */
[----:B-1----:R-:W-:Y:S04]  /*c9a0*/  FFMA R62, R80, R61, -1 ;  /* 0xbf800000503e7423 */ /* 0x002fe8000000003d */
[----:B------:R-:W-:Y:S04]  /*c9b0*/  FADD.FTZ R62, -R62, -RZ ;  /* 0x800000ff3e3e7221 */ /* 0x000fe80000010100 */
[----:B------:R-:W-:Y:S07]  /*c9c0*/  FFMA R61, R61, R62, R61 ;  /* 0x0000003e3d3d7223 */ /* 0x000fee000000003d */
.L_x_289:
[----:B------:R-:W-:Y:S05]  /*c9d0*/  BSYNC.RECONVERGENT B1 ;  /* 0x0000000000017941 */ /* 0x000fea0003800200 */
.L_x_287:
        /* <DEDUP_REMOVED lines=11> */
.L_x_291:
[----:B------:R-:W1:Y:S02]  /*ca90*/  MUFU.RCP R62, R63 ;  /* 0x0000003f003e7308 */ /* 0x000e640000001000 */
[----:B-1----:R-:W-:Y:S04]  /*caa0*/  FFMA R64, R63, R62, -1 ;  /* 0xbf8000003f407423 */ /* 0x002fe8000000003e */
[----:B------:R-:W-:Y:S04]  /*cab0*/  FADD.FTZ R67, -R64, -RZ ;  /* 0x800000ff40437221 */ /* 0x000fe80000010100 */
[----:B------:R-:W-:Y:S07]  /*cac0*/  FFMA R62, R62, R67, R62 ;  /* 0x000000433e3e7223 */ /* 0x000fee000000003e */
.L_x_292:
[----:B------:R-:W-:Y:S05]  /*cad0*/  BSYNC.RECONVERGENT B1 ;  /* 0x0000000000017941 */ /* 0x000fea0003800200 */
.L_x_290:
        /* <DEDUP_REMOVED lines=11> */
.L_x_294:
[----:B------:R-:W1:Y:S02]  /*cb90*/  MUFU.RCP R63, R66 ;  /* 0x00000042003f7308 */ /* 0x000e640000001000 */
[----:B-1----:R-:W-:Y:S04]  /*cba0*/  FFMA R64, R66, R63, -1 ;  /* 0xbf80000042407423 */ /* 0x002fe8000000003f */
[----:B------:R-:W-:Y:S04]  /*cbb0*/  FADD.FTZ R64, -R64, -RZ ;  /* 0x800000ff40407221 */ /* 0x000fe80000010100 */
[----:B------:R-:W-:Y:S07]  /*cbc0*/  FFMA R63, R63, R64, R63 ;  /* 0x000000403f3f7223 */ /* 0x000fee000000003f */
.L_x_295:
[----:B------:R-:W-:Y:S05]  /*cbd0*/  BSYNC.RECONVERGENT B1 ;  /* 0x0000000000017941 */ /* 0x000fea0003800200 */
.L_x_293:
        /* <DEDUP_REMOVED lines=9> */
[----:B------:R-:W-:Y:S05]  /*cc70*/  BRA `(.L_x_298) ;  /* 0x0000000000107947 */ /* 0x000fea0003800000 */
.L_x_297:
[----:B------:R-:W1:Y:S02]  /*cc80*/  MUFU.RCP R64, R65 ;  /* 0x0000004100407308 */ /* 0x000e640000001000 */
[----:B-1----:R-:W-:Y:S04]  /*cc90*/  FFMA R66, R65, R64, -1 ;  /* 0xbf80000041427423 */ /* 0x002fe80000000040 */
[----:B------:R-:W-:Y:S04]  /*cca0*/  FADD.FTZ R67, -R66, -RZ ;  /* 0x800000ff42437221 */ /* 0x000fe80000010100 */
[----:B------:R-:W-:Y:S07]  /*ccb0*/  FFMA R64, R64, R67, R64 ;  /* 0x0000004340407223 */ /* 0x000fee0000000040 */
.L_x_298:
[----:B------:R-:W-:Y:S05]  /*ccc0*/  BSYNC.RECONVERGENT B1 ;  /* 0x0000000000017941 */ /* 0x000fea0003800200 */
.L_x_296:
[----:B------:R-:W-:Y:S01]  /*ccd0*/  F2FP.SATFINITE.E4M3.F32.PACK_AB_MERGE_C R5, R6, R5, RZ ;  /* 0x000000050605723e */ /* 0x000fe200048070ff */
[----:B------:R-:W-:Y:S01]  /*cce0*/  BSSY.RECONVERGENT B0, `(.L_x_299) ;  /* 0x000004a000007945 */ /* 0x000fe20003800200 */
[----:B------:R-:W-:Y:S02]  /*ccf0*/  F2FP.SATFINITE.E4M3.F32.PACK_AB_MERGE_C R65, R2, R0, RZ ;  /* 0x000000000241723e */ /* 0x000fe400048070ff */
        /* <DEDUP_REMOVED lines=14> */
[----:B------:R-:W-:Y:S02]  /*cde0*/  PRMT R16, R65, 0x5410, R4 ;  /* 0x0000541041107816 */ /* 0x000fe40000000004 */
[----:B------:R-:W-:Y:S02]  /*cdf0*/  PRMT R17, R5, 0x5410, R8 ;  /* 0x0000541005117816 */ /* 0x000fe40000000008 */
[----:B------:R-:W-:Y:S02]  /*ce00*/  PRMT R18, R9, 0x5410, R12 ;  /* 0x0000541009127816 */ /* 0x000fe4000000000c */
[----:B------:R-:W-:Y:S02]  /*ce10*/  PRMT R19, R13, 0x5410, R6 ;  /* 0x000054100d137816 */ /* 0x000fe40000000006 */
[----:B------:R-:W-:Y:S02]  /*ce20*/  F2FP.SATFINITE.E4M3.F32.PACK_AB_MERGE_C R33, R34, R33, RZ ;  /* 0x000000212221723e */ /* 0x000fe400048070ff */
[----:B------:R-:W-:Y:S01]  /*ce30*/  F2FP.SATFINITE.E4M3.F32.PACK_AB_MERGE_C R36, R36, R35, RZ ;  /* 0x000000232424723e */ /* 0x000fe200048070ff */
[----:B------:R1:W-:Y:S01]  /*ce40*/  STS.128 [R184+UR43+0x2200], R16 ;  /* 0x00220010b8007988 */ /* 0x0003e20008000c2b */
        /* <DEDUP_REMOVED lines=12> */
[----:B------:R1:W-:Y:S01]  /*cf10*/  STS.128 [R194+0x2010], R12 ;  /* 0x0020100cc2007388 */ /* 0x0003e20000000c00 */
        /* <DEDUP_REMOVED lines=10> */
[----:B------:R-:W-:Y:S01]  /*cfc0*/  PRMT R4, R49, 0x5410, R52 ;  /* 0x0000541031047816 */ /* 0x000fe20000000034 */
[----:B------:R1:W-:Y:S01]  /*cfd0*/  STS.128 [R193+0x2020], R8 ;  /* 0x00202008c1007388 */ /* 0x0003e20000000c00 */
[----:B------:R-:W-:Y:S02]  /*cfe0*/  PRMT R5, R53, 0x5410, R56 ;  /* 0x0000541035057816 */ /* 0x000fe40000000038 */
[----:B------:R-:W-:Y:S02]  /*cff0*/  PRMT R6, R57, 0x5410, R60 ;  /* 0x0000541039067816 */ /* 0x000fe4000000003c */
[----:B------:R-:W-:Y:S02]  /*d000*/  PRMT R7, R7, 0x5410, R64 ;  /* 0x0000541007077816 */ /* 0x000fe40000000040 */
[----:B------:R-:W-:Y:S03]  /*d010*/  LOP3.LUT P0, RZ, R182, 0x60, RZ, 0xc0, !PT ;  /* 0x00000060b6ff7812 */ /* 0x000fe6000780c0ff */
[----:B------:R1:W-:Y:S01]  /*d020*/  STS.128 [R192+0x2030], R4 ;  /* 0x00203004c0007388 */ /* 0x0003e20000000c00 */
[----:B------:R-:W-:Y:S01]  /*d030*/  @!PT LDS RZ, [RZ] ;  /* 0x00000000fffff984 */ /* 0x000fe20000000800 */
[----:B------:R-:W-:Y:S01]  /*d040*/  @!PT LDS RZ, [RZ] ;  /* 0x00000000fffff984 */ /* 0x000fe20000000800 */
[----:B------:R-:W-:Y:S01]  /*d050*/  @!PT LDS RZ, [RZ] ;  /* 0x00000000fffff984 */ /* 0x000fe20000000800 */
[----:B------:R-:W-:Y:S01]  /*d060*/  @!PT LDS RZ, [RZ] ;  /* 0x00000000fffff984 */ /* 0x000fe20000000800 */
[----:B------:R2:W-:Y:S06]  /*d070*/  MEMBAR.ALL.CTA ;  /* 0x0000000000007992 */ /* 0x0005ec0000008000 */
[----:B--2---:R-:W2:Y:S02]  /*d080*/  FENCE.VIEW.ASYNC.S ;  /* 0x00000000000073c6 */ /* 0x004ea40000000000 */
[----:B--2---:R-:W-:Y:S06]  /*d090*/  BAR.SYNC.DEFER_BLOCKING 0x1, 0x80 ;  /* 0x0042000000007b1d */ /* 0x004fec0000010000 */
[----:B------:R-:W-:Y:S05]  /*d0a0*/  @P0 BRA `(.L_x_300) ;  /* 0x0000000000340947 */ /* 0x000fea0003800000 */
[----:B------:R-:W-:Y:S01]  /*d0b0*/  UIADD3 UR12, UPT, UPT, UR43, 0x2200, URZ ;  /* 0x000022002b0c7890 */ /* 0x000fe2000fffe0ff */
[----:B------:R-:W-:Y:S01]  /*d0c0*/  R2UR UR9, R179 ;  /* 0x00000000b30972ca */ /* 0x000fe200000e0000 */
[----:B------:R-:W-:Y:S01]  /*d0d0*/  UIADD3 UR10, UP0, UPT, UR46, 0x680, URZ ;  /* 0x000006802e0a7890 */ /* 0x000fe2000ff1e0ff */
[----:B------:R-:W-:Y:S01]  /*d0e0*/  R2UR UR8, R181 ;  /* 0x00000000b50872ca */ /* 0x000fe200000e0000 */
[----:B------:R-:W-:Y:S02]  /*d0f0*/  UMOV UR7, UR36 ;  /* 0x0000002400077c82 */ /* 0x000fe40008000000 */
[----:B------:R-:W-:Y:S01]  /*d100*/  IMAD.U32 R195, RZ, RZ, UR12 ;  /* 0x0000000cffc37e24 */ /* 0x000fe2000f8e00ff */
[----:B------:R-:W-:Y:S04]  /*d110*/  UIADD3.X UR11, UPT, UPT, URZ, UR47, URZ, UP0, !UPT ;  /* 0x0000002fff0b7290 */ /* 0x000fe800087fe4ff */
[----:B------:R-:W-:Y:S03]  /*d120*/  R2UR UR4, R195 ;  /* 0x00000000c30472ca */ /* 0x000fe600000e0000 */
[----:B------:R-:W-:Y:S02]  /*d130*/  USHF.L.U32 UR5, UR9, 0x6, URZ ;  /* 0x0000000609057899 */ /* 0x000fe400080006ff */
[----:B------:R-:W-:Y:S09]  /*d140*/  USHF.L.U32 UR6, UR8, 0x7, URZ ;  /* 0x0000000708067899 */ /* 0x000ff200080006ff */
[----:B------:R2:W-:Y:S01]  /*d150*/  UTMASTG.3D [UR4], [UR10] ;  /* 0x000000040a0073b5 */ /* 0x0005e20008010000 */
[----:B------:R0:W-:Y:S01]  /*d160*/  UTMACMDFLUSH ;  /* 0x00000000000079b7 */ /* 0x0001e20000000000 */
[----:B--2---:R-:W-:Y:S04]  /*d170*/  DEPBAR.LE SB0, 0x0 ;  /* 0x000080000000791a */ /* 0x004fe80000000000 */
.L_x_300:
[----:B------:R-:W-:Y:S05]  /*d180*/  BSYNC.RECONVERGENT B0 ;  /* 0x0000000000007941 */ /* 0x000fea0003800200 */
.L_x_299:
[----:B------:R-:W-:Y:S01]  /*d190*/  BAR.SYNC.DEFER_BLOCKING 0x1, 0x80 ;  /* 0x0042000000007b1d */ /* 0x000fe20000010000 */
[----:B------:R-:W-:Y:S01]  /*d1a0*/  ISETP.NE.AND P2, PT, R196, RZ, PT ;  /* 0x000000ffc400720c */ /* 0x000fe20003f45270 */
[----:B------:R-:W-:Y:S01]  /*d1b0*/  IMAD.IADD R179, R75, 0x1, R167 ;  /* 0x000000014bb37824 */ /* 0x000fe200078e02a7 */
[----:B------:R-:W-:Y:S01]  /*d1c0*/  ISETP.NE.AND P0, PT, R197, 0x2, PT ;  /* 0x00000002c500780c */ /* 0x000fe20003f05270 */
[----:B------:R-:W-:Y:S01]  /*d1d0*/  IMAD.IADD R181, R77, 0x1, R178 ;  /* 0x000000014db57824 */ /* 0x000fe200078e02b2 */
[----:B------:R-:W-:Y:S02]  /*d1e0*/  ISETP.NE.AND P1, PT, R79, 0x4, PT ;  /* 0x000000044f00780c */ /* 0x000fe40003f25270 */
[----:B------:R-:W-:Y:S02]  /*d1f0*/  SEL R3, RZ, 0x1, P0 ;  /* 0x00000001ff037807 */ /* 0x000fe40000000000 */
[----:B------:R-:W-:Y:S02]  /*d200*/  SEL R0, RZ, 0x1, P1 ;  /* 0x00000001ff007807 */ /* 0x000fe40000800000 */
[----:B------:R-:W-:Y:S02]  /*d210*/  LOP3.LUT R190, R190, R3, RZ, 0x3c, !PT ;  /* 0x00000003bebe7212 */ /* 0x000fe400078e3cff */
[----:B------:R-:W-:Y:S02]  /*d220*/  LOP3.LUT R191, R191, R0, RZ, 0x3c, !PT ;  /* 0x00000000bfbf7212 */ /* 0x000fe400078e3cff */
[----:B------:R-:W-:Y:S02]  /*d230*/  @P2 R2UR UR36, R187 ;  /* 0x00000000bb2422ca */ /* 0x000fe400000e0000 */
[----:B------:R-:W-:Y:S02]  /*d240*/  SEL R197, R197, RZ, P0 ;  /* 0x000000ffc5c57207 */ /* 0x000fe40000000000 */
[----:B------:R-:W-:Y:S01]  /*d250*/  SEL R79, R79, RZ, P1 ;  /* 0x000000ff4f4f7207 */ /* 0x000fe20000800000 */
[----:B------:R-:W-:Y:S10]  /*d260*/  @P2 BRA `(.L_x_301) ;  /* 0xffffff7c00202947 */ /* 0x000ff4000383ffff */
[----:B------:R-:W-:Y:S05]  /*d270*/  EXIT ;  /* 0x000000000000794d */ /* 0x000fea0003800000 */
.L_x_20:
[----:B----4-:R4:W1:Y:S02]  /*d280*/  SYNCS.PHASECHK.TRANS64.TRYWAIT P0, [R3+URZ+0x1a0], R2 ;  /* 0x0001a002030075a7 */ /* 0x01086400080011ff */
[----:B-1----:R-:W-:Y:S05]  /*d290*/  @!P0 NANOSLEEP.SYNCS 0x989680 ;  /* 0x009896800000895d */ /* 0x002fea0003900000 */
[----:B------:R-:W1:Y:S02]  /*d2a0*/  @!P0 SYNCS.PHASECHK.TRANS64 P0, [R3+URZ+0x1a0], R2 ;  /* 0x0001a002030085a7 */ /* 0x000e6400080010ff */
[----:B-1----:R-:W-:Y:S05]  /*d2b0*/  @!P0 BRA `(.L_x_20) ;  /* 0xfffffffc00f08947 */ /* 0x002fea000383ffff */
[----:B------:R-:W-:Y:S05]  /*d2c0*/  BRA `(.L_x_302) ;  /* 0xffffff44000c7947 */ /* 0x000fea000383ffff */
.L_x_23:
[----:B-1----:R-:W-:-:S07]  /*d2d0*/  MOV R2, UR33 ;  /* 0x0000002100027c02 */ /* 0x002fce0008000f00 */
.L_x_303:
[----:B-1----:R1:W4:Y:S02]  /*d2e0*/  SYNCS.PHASECHK.TRANS64.TRYWAIT P0, [R2+URZ+0x88], R5 ;  /* 0x00008805020075a7 */ /* 0x00232400080011ff */
[----:B----4-:R-:W-:Y:S05]  /*d2f0*/  @!P0 NANOSLEEP.SYNCS 0x989680 ;  /* 0x009896800000895d */ /* 0x010fea0003900000 */
[----:B------:R-:W4:Y:S02]  /*d300*/  @!P0 SYNCS.PHASECHK.TRANS64 P0, [R2+URZ+0x88], R5 ;  /* 0x00008805020085a7 */ /* 0x000f2400080010ff */
[----:B----4-:R-:W-:Y:S05]  /*d310*/  @!P0 BRA `(.L_x_303) ;  /* 0xfffffffc00f08947 */ /* 0x010fea000383ffff */
[----:B------:R-:W-:Y:S05]  /*d320*/  BRA `(.L_x_22) ;  /* 0xffffff44005c7947 */ /* 0x000fea000383ffff */
.L_x_29:
[----:B-1----:R-:W-:-:S07]  /*d330*/  MOV R2, UR17 ;  /* 0x0000001100027c02 */ /* 0x002fce0008000f00 */
.L_x_304:
[----:B-1----:R1:W4:Y:S02]  /*d340*/  SYNCS.PHASECHK.TRANS64.TRYWAIT P0, [R2+URZ+0x88], R5 ;  /* 0x00008805020075a7 */ /* 0x00232400080011ff */
[----:B----4-:R-:W-:Y:S05]  /*d350*/  @!P0 NANOSLEEP.SYNCS 0x989680 ;  /* 0x009896800000895d */ /* 0x010fea0003900000 */
[----:B------:R-:W4:Y:S02]  /*d360*/  @!P0 SYNCS.PHASECHK.TRANS64 P0, [R2+URZ+0x88], R5 ;  /* 0x00008805020085a7 */ /* 0x000f2400080010ff */
[----:B----4-:R-:W-:Y:S05]  /*d370*/  @!P0 BRA `(.L_x_304) ;  /* 0xfffffffc00f08947 */ /* 0x010fea000383ffff */
[----:B------:R-:W-:Y:S05]  /*d380*/  BRA `(.L_x_28) ;  /* 0xffffff4800087947 */ /* 0x000fea000383ffff */
.L_x_33:
[----:B-1----:R1:W4:Y:S02]  /*d390*/  SYNCS.PHASECHK.TRANS64.TRYWAIT P0, [R2+URZ+0x130], R3 ;  /* 0x00013003020075a7 */ /* 0x00232400080011ff */
[----:B----4-:R-:W-:Y:S05]  /*d3a0*/  @!P0 NANOSLEEP.SYNCS 0x989680 ;  /* 0x009896800000895d */ /* 0x010fea0003900000 */
[----:B------:R-:W4:Y:S02]  /*d3b0*/  @!P0 SYNCS.PHASECHK.TRANS64 P0, [R2+URZ+0x130], R3 ;  /* 0x00013003020085a7 */ /* 0x000f2400080010ff */
[----:B----4-:R-:W-:Y:S05]  /*d3c0*/  @!P0 BRA `(.L_x_33) ;  /* 0xfffffffc00f08947 */ /* 0x010fea000383ffff */
[----:B------:R-:W-:Y:S05]  /*d3d0*/  BRA `(.L_x_305) ;  /* 0xffffff4800987947 */ /* 0x000fea000383ffff */
.L_x_37:
[----:B--2---:R-:W-:-:S07]  /*d3e0*/  MOV R0, UR5 ;  /* 0x0000000500007c02 */ /* 0x004fce0008000f00 */
.L_x_306:
[----:B-1----:R1:W2:Y:S02]  /*d3f0*/  SYNCS.PHASECHK.TRANS64.TRYWAIT P0, [R0+URZ], R3 ;  /* 0x00000003000075a7 */ /* 0x0022a400080011ff */
[----:B--2---:R-:W-:Y:S05]  /*d400*/  @!P0 NANOSLEEP.SYNCS 0x989680 ;  /* 0x009896800000895d */ /* 0x004fea0003900000 */
[----:B------:R-:W2:Y:S02]  /*d410*/  @!P0 SYNCS.PHASECHK.TRANS64 P0, [R0+URZ], R3 ;  /* 0x00000003000085a7 */ /* 0x000ea400080010ff */
[----:B--2---:R-:W-:Y:S05]  /*d420*/  @!P0 BRA `(.L_x_306) ;  /* 0xfffffffc00f08947 */ /* 0x004fea000383ffff */
[----:B------:R-:W-:Y:S05]  /*d430*/  BRA `(.L_x_307) ;  /* 0xffffff5000087947 */ /* 0x000fea000383ffff */
.L_x_38:
[----:B--2---:R-:W-:-:S07]  /*d440*/  MOV R0, UR5 ;  /* 0x0000000500007c02 */ /* 0x004fce0008000f00 */
.L_x_308:
[----:B-1----:R1:W2:Y:S02]  /*d450*/  SYNCS.PHASECHK.TRANS64.TRYWAIT P0, [R0+URZ], R3 ;  /* 0x00000003000075a7 */ /* 0x0022a400080011ff */
[----:B--2---:R-:W-:Y:S05]  /*d460*/  @!P0 NANOSLEEP.SYNCS 0x989680 ;  /* 0x009896800000895d */ /* 0x004fea0003900000 */
[----:B------:R-:W2:Y:S02]  /*d470*/  @!P0 SYNCS.PHASECHK.TRANS64 P0, [R0+URZ], R3 ;  /* 0x00000003000085a7 */ /* 0x000ea400080010ff */
[----:B--2---:R-:W-:Y:S05]  /*d480*/  @!P0 BRA `(.L_x_308) ;  /* 0xfffffffc00f08947 */ /* 0x004fea000383ffff */
[----:B------:R-:W-:Y:S05]  /*d490*/  BRA `(.L_x_309) ;  /* 0xffffff5000147947 */ /* 0x000fea000383ffff */
.L_x_39:
[----:B--2---:R-:W-:-:S07]  /*d4a0*/  MOV R0, UR5 ;  /* 0x0000000500007c02 */ /* 0x004fce0008000f00 */
.L_x_310:
[----:B-1----:R1:W2:Y:S02]  /*d4b0*/  SYNCS.PHASECHK.TRANS64.TRYWAIT P0, [R0+URZ], R3 ;  /* 0x00000003000075a7 */ /* 0x0022a400080011ff */
[----:B--2---:R-:W-:Y:S05]  /*d4c0*/  @!P0 NANOSLEEP.SYNCS 0x989680 ;  /* 0x009896800000895d */ /* 0x004fea0003900000 */
[----:B------:R-:W2:Y:S02]  /*d4d0*/  @!P0 SYNCS.PHASECHK.TRANS64 P0, [R0+URZ], R3 ;  /* 0x00000003000085a7 */ /* 0x000ea400080010ff */
[----:B--2---:R-:W-:Y:S05]  /*d4e0*/  @!P0 BRA `(.L_x_310) ;  /* 0xfffffffc00f08947 */ /* 0x004fea000383ffff */
[----:B------:R-:W-:Y:S05]  /*d4f0*/  BRA `(.L_x_311) ;  /* 0xffffff5000207947 */ /* 0x000fea000383ffff */
.L_x_40:
[----:B--2---:R-:W-:-:S07]  /*d500*/  MOV R0, UR5 ;  /* 0x0000000500007c02 */ /* 0x004fce0008000f00 */
.L_x_312:
[----:B-1----:R1:W2:Y:S02]  /*d510*/  SYNCS.PHASECHK.TRANS64.TRYWAIT P0, [R0+URZ], R3 ;  /* 0x00000003000075a7 */ /* 0x0022a400080011ff */
[----:B--2---:R-:W-:Y:S05]  /*d520*/  @!P0 NANOSLEEP.SYNCS 0x989680 ;  /* 0x009896800000895d */ /* 0x004fea0003900000 */
[----:B------:R-:W2:Y:S02]  /*d530*/  @!P0 SYNCS.PHASECHK.TRANS64 P0, [R0+URZ], R3 ;  /* 0x00000003000085a7 */ /* 0x000ea400080010ff */
[----:B--2---:R-:W-:Y:S05]  /*d540*/  @!P0 BRA `(.L_x_312) ;  /* 0xfffffffc00f08947 */ /* 0x004fea000383ffff */
[----:B------:R-:W-:Y:S05]  /*d550*/  BRA `(.L_x_313) ;  /* 0xffffff50002c7947 */ /* 0x000fea000383ffff */
.L_x_41:
[----:B--2---:R-:W-:-:S07]  /*d560*/  MOV R0, UR5 ;  /* 0x0000000500007c02 */ /* 0x004fce0008000f00 */
.L_x_314:
[----:B-1----:R1:W2:Y:S02]  /*d570*/  SYNCS.PHASECHK.TRANS64.TRYWAIT P0, [R0+URZ], R3 ;  /* 0x00000003000075a7 */ /* 0x0022a400080011ff */
[----:B--2---:R-:W-:Y:S05]  /*d580*/  @!P0 NANOSLEEP.SYNCS 0x989680 ;  /* 0x009896800000895d */ /* 0x004fea0003900000 */
[----:B------:R-:W2:Y:S02]  /*d590*/  @!P0 SYNCS.PHASECHK.TRANS64 P0, [R0+URZ], R3 ;  /* 0x00000003000085a7 */ /* 0x000ea400080010ff */
[----:B--2---:R-:W-:Y:S05]  /*d5a0*/  @!P0 BRA `(.L_x_314) ;  /* 0xfffffffc00f08947 */ /* 0x004fea000383ffff */
[----:B------:R-:W-:Y:S05]  /*d5b0*/  BRA `(.L_x_315) ;  /* 0xffffff5000387947 */ /* 0x000fea000383ffff */
.L_x_42:
[----:B--2---:R-:W-:-:S07]  /*d5c0*/  MOV R0, UR5 ;  /* 0x0000000500007c02 */ /* 0x004fce0008000f00 */
.L_x_316:
[----:B-1----:R1:W2:Y:S02]  /*d5d0*/  SYNCS.PHASECHK.TRANS64.TRYWAIT P0, [R0+URZ], R3 ;  /* 0x00000003000075a7 */ /* 0x0022a400080011ff */
[----:B--2---:R-:W-:Y:S05]  /*d5e0*/  @!P0 NANOSLEEP.SYNCS 0x989680 ;  /* 0x009896800000895d */ /* 0x004fea0003900000 */
[----:B------:R-:W2:Y:S02]  /*d5f0*/  @!P0 SYNCS.PHASECHK.TRANS64 P0, [R0+URZ], R3 ;  /* 0x00000003000085a7 */ /* 0x000ea400080010ff */
[----:B--2---:R-:W-:Y:S05]  /*d600*/  @!P0 BRA `(.L_x_316) ;  /* 0xfffffffc00f08947 */ /* 0x004fea000383ffff */
[----:B------:R-:W-:Y:S05]  /*d610*/  BRA `(.L_x_317) ;  /* 0xffffff5000447947 */ /* 0x000fea000383ffff */
.L_x_43:
[----:B--2---:R-:W-:-:S07]  /*d620*/  MOV R0, UR5 ;  /* 0x0000000500007c02 */ /* 0x004fce0008000f00 */
.L_x_318:
[----:B-1----:R1:W2:Y:S02]  /*d630*/  SYNCS.PHASECHK.TRANS64.TRYWAIT P0, [R0+URZ], R3 ;  /* 0x00000003000075a7 */ /* 0x0022a400080011ff */
[----:B--2---:R-:W-:Y:S05]  /*d640*/  @!P0 NANOSLEEP.SYNCS 0x989680 ;  /* 0x009896800000895d */ /* 0x004fea0003900000 */
[----:B------:R-:W2:Y:S02]  /*d650*/  @!P0 SYNCS.PHASECHK.TRANS64 P0, [R0+URZ], R3 ;  /* 0x00000003000085a7 */ /* 0x000ea400080010ff */
[----:B--2---:R-:W-:Y:S05]  /*d660*/  @!P0 BRA `(.L_x_318) ;  /* 0xfffffffc00f08947 */ /* 0x004fea000383ffff */
[----:B------:R-:W-:Y:S05]  /*d670*/  BRA `(.L_x_319) ;  /* 0xffffff5000507947 */ /* 0x000fea000383ffff */
.L_x_44:
[----:B--2---:R-:W-:-:S07]  /*d680*/  MOV R0, UR5 ;  /* 0x0000000500007c02 */ /* 0x004fce0008000f00 */
.L_x_320:
[----:B-1----:R1:W2:Y:S02]  /*d690*/  SYNCS.PHASECHK.TRANS64.TRYWAIT P0, [R0+URZ], R3 ;  /* 0x00000003000075a7 */ /* 0x0022a400080011ff */
[----:B--2---:R-:W-:Y:S05]  /*d6a0*/  @!P0 NANOSLEEP.SYNCS 0x989680 ;  /* 0x009896800000895d */ /* 0x004fea0003900000 */
[----:B------:R-:W2:Y:S02]  /*d6b0*/  @!P0 SYNCS.PHASECHK.TRANS64 P0, [R0+URZ], R3 ;  /* 0x00000003000085a7 */ /* 0x000ea400080010ff */
[----:B--2---:R-:W-:Y:S05]  /*d6c0*/  @!P0 BRA `(.L_x_320) ;  /* 0xfffffffc00f08947 */ /* 0x004fea000383ffff */
[----:B------:R-:W-:Y:S05]  /*d6d0*/  BRA `(.L_x_321) ;  /* 0xffffff50005c7947 */ /* 0x000fea000383ffff */
.L_x_45:
[----:B--2---:R-:W-:-:S07]  /*d6e0*/  MOV R0, UR5 ;  /* 0x0000000500007c02 */ /* 0x004fce0008000f00 */
.L_x_322:
[----:B-1----:R1:W2:Y:S02]  /*d6f0*/  SYNCS.PHASECHK.TRANS64.TRYWAIT P0, [R0+URZ], R3 ;  /* 0x00000003000075a7 */ /* 0x0022a400080011ff */
[----:B--2---:R-:W-:Y:S05]  /*d700*/  @!P0 NANOSLEEP.SYNCS 0x989680 ;  /* 0x009896800000895d */ /* 0x004fea0003900000 */
[----:B------:R-:W2:Y:S02]  /*d710*/  @!P0 SYNCS.PHASECHK.TRANS64 P0, [R0+URZ], R3 ;  /* 0x00000003000085a7 */ /* 0x000ea400080010ff */
[----:B--2---:R-:W-:Y:S05]  /*d720*/  @!P0 BRA `(.L_x_322) ;  /* 0xfffffffc00f08947 */ /* 0x004fea000383ffff */
[----:B------:R-:W-:Y:S05]  /*d730*/  BRA `(.L_x_323) ;  /* 0xffffff5000687947 */ /* 0x000fea000383ffff */
.L_x_46:
[----:B--2---:R-:W-:-:S07]  /*d740*/  MOV R0, UR5 ;  /* 0x0000000500007c02 */ /* 0x004fce0008000f00 */
.L_x_324:
[----:B-1----:R1:W2:Y:S02]  /*d750*/  SYNCS.PHASECHK.TRANS64.TRYWAIT P0, [R0+URZ], R3 ;  /* 0x00000003000075a7 */ /* 0x0022a400080011ff */
[----:B--2---:R-:W-:Y:S05]  /*d760*/  @!P0 NANOSLEEP.SYNCS 0x989680 ;  /* 0x009896800000895d */ /* 0x004fea0003900000 */
[----:B------:R-:W2:Y:S02]  /*d770*/  @!P0 SYNCS.PHASECHK.TRANS64 P0, [R0+URZ], R3 ;  /* 0x00000003000085a7 */ /* 0x000ea400080010ff */
[----:B--2---:R-:W-:Y:S05]  /*d780*/  @!P0 BRA `(.L_x_324) ;  /* 0xfffffffc00f08947 */ /* 0x004fea000383ffff */
[----:B------:R-:W-:Y:S05]  /*d790*/  BRA `(.L_x_325) ;  /* 0xffffff5000747947 */ /* 0x000fea000383ffff */
.L_x_47:
[----:B--2---:R-:W-:-:S07]  /*d7a0*/  MOV R0, UR5 ;  /* 0x0000000500007c02 */ /* 0x004fce0008000f00 */
.L_x_326:
[----:B-1----:R1:W2:Y:S02]  /*d7b0*/  SYNCS.PHASECHK.TRANS64.TRYWAIT P0, [R0+URZ], R3 ;  /* 0x00000003000075a7 */ /* 0x0022a400080011ff */
[----:B--2---:R-:W-:Y:S05]  /*d7c0*/  @!P0 NANOSLEEP.SYNCS 0x989680 ;  /* 0x009896800000895d */ /* 0x004fea0003900000 */
[----:B------:R-:W2:Y:S02]  /*d7d0*/  @!P0 SYNCS.PHASECHK.TRANS64 P0, [R0+URZ], R3 ;  /* 0x00000003000085a7 */ /* 0x000ea400080010ff */
[----:B--2---:R-:W-:Y:S05]  /*d7e0*/  @!P0 BRA `(.L_x_326) ;  /* 0xfffffffc00f08947 */ /* 0x004fea000383ffff */
[----:B------:R-:W-:Y:S05]  /*d7f0*/  BRA `(.L_x_327) ;  /* 0xffffff5000807947 */ /* 0x000fea000383ffff */
.L_x_48:
[----:B--2---:R-:W-:-:S07]  /*d800*/  MOV R0, UR5 ;  /* 0x0000000500007c02 */ /* 0x004fce0008000f00 */
.L_x_328:
[----:B-1----:R1:W2:Y:S02]  /*d810*/  SYNCS.PHASECHK.TRANS64.TRYWAIT P0, [R0+URZ], R3 ;  /* 0x00000003000075a7 */ /* 0x0022a400080011ff */
[----:B--2---:R-:W-:Y:S05]  /*d820*/  @!P0 NANOSLEEP.SYNCS 0x989680 ;  /* 0x009896800000895d */ /* 0x004fea0003900000 */
[----:B------:R-:W2:Y:S02]  /*d830*/  @!P0 SYNCS.PHASECHK.TRANS64 P0, [R0+URZ], R3 ;  /* 0x00000003000085a7 */ /* 0x000ea400080010ff */
[----:B--2---:R-:W-:Y:S05]  /*d840*/  @!P0 BRA `(.L_x_328) ;  /* 0xfffffffc00f08947 */ /* 0x004fea000383ffff */
[----:B------:R-:W-:Y:S05]  /*d850*/  BRA `(.L_x_329) ;  /* 0xffffff50008c7947 */ /* 0x000fea000383ffff */
.L_x_49:
[----:B--2---:R-:W-:-:S07]  /*d860*/  MOV R0, UR5 ;  /* 0x0000000500007c02 */ /* 0x004fce0008000f00 */
.L_x_330:
[----:B-1----:R1:W2:Y:S02]  /*d870*/  SYNCS.PHASECHK.TRANS64.TRYWAIT P0, [R0+URZ], R3 ;  /* 0x00000003000075a7 */ /* 0x0022a400080011ff */
[----:B--2---:R-:W-:Y:S05]  /*d880*/  @!P0 NANOSLEEP.SYNCS 0x989680 ;  /* 0x009896800000895d */ /* 0x004fea0003900000 */
[----:B------:R-:W2:Y:S02]  /*d890*/  @!P0 SYNCS.PHASECHK.TRANS64 P0, [R0+URZ], R3 ;  /* 0x00000003000085a7 */ /* 0x000ea400080010ff */
[----:B--2---:R-:W-:Y:S05]  /*d8a0*/  @!P0 BRA `(.L_x_330) ;  /* 0xfffffffc00f08947 */ /* 0x004fea000383ffff */
[----:B------:R-:W-:Y:S05]  /*d8b0*/  BRA `(.L_x_331) ;  /* 0xffffff5000987947 */ /* 0x000fea000383ffff */
.L_x_50:
[----:B--2---:R-:W-:-:S07]  /*d8c0*/  MOV R0, UR5 ;  /* 0x0000000500007c02 */ /* 0x004fce0008000f00 */
.L_x_332:
[----:B-1----:R1:W2:Y:S02]  /*d8d0*/  SYNCS.PHASECHK.TRANS64.TRYWAIT P0, [R0+URZ], R3 ;  /* 0x00000003000075a7 */ /* 0x0022a400080011ff */
[----:B--2---:R-:W-:Y:S05]  /*d8e0*/  @!P0 NANOSLEEP.SYNCS 0x989680 ;  /* 0x009896800000895d */ /* 0x004fea0003900000 */
[----:B------:R-:W2:Y:S02]  /*d8f0*/  @!P0 SYNCS.PHASECHK.TRANS64 P0, [R0+URZ], R3 ;  /* 0x00000003000085a7 */ /* 0x000ea400080010ff */
[----:B--2---:R-:W-:Y:S05]  /*d900*/  @!P0 BRA `(.L_x_332) ;  /* 0xfffffffc00f08947 */ /* 0x004fea000383ffff */
[----:B------:R-:W-:Y:S05]  /*d910*/  BRA `(.L_x_333) ;  /* 0xffffff5000a47947 */ /* 0x000fea000383ffff */
.L_x_51:
[----:B--2---:R-:W-:-:S07]  /*d920*/  MOV R0, UR5 ;  /* 0x0000000500007c02 */ /* 0x004fce0008000f00 */
.L_x_334:
[----:B-1----:R1:W2:Y:S02]  /*d930*/  SYNCS.PHASECHK.TRANS64.TRYWAIT P0, [R0+URZ], R3 ;  /* 0x00000003000075a7 */ /* 0x0022a400080011ff */
[----:B--2---:R-:W-:Y:S05]  /*d940*/  @!P0 NANOSLEEP.SYNCS 0x989680 ;  /* 0x009896800000895d */ /* 0x004fea0003900000 */
[----:B------:R-:W2:Y:S02]  /*d950*/  @!P0 SYNCS.PHASECHK.TRANS64 P0, [R0+URZ], R3 ;  /* 0x00000003000085a7 */ /* 0x000ea400080010ff */
[----:B--2---:R-:W-:Y:S05]  /*d960*/  @!P0 BRA `(.L_x_334) ;  /* 0xfffffffc00f08947 */ /* 0x004fea000383ffff */
[----:B------:R-:W-:Y:S05]  /*d970*/  BRA `(.L_x_335) ;  /* 0xffffff5000b07947 */ /* 0x000fea000383ffff */
.L_x_52:
[----:B--2---:R-:W-:-:S07]  /*d980*/  MOV R0, UR5 ;  /* 0x0000000500007c02 */ /* 0x004fce0008000f00 */
.L_x_336:
[----:B-1----:R1:W2:Y:S02]  /*d990*/  SYNCS.PHASECHK.TRANS64.TRYWAIT P0, [R0+URZ], R3 ;  /* 0x00000003000075a7 */ /* 0x0022a400080011ff */
[----:B--2---:R-:W-:Y:S05]  /*d9a0*/  @!P0 NANOSLEEP.SYNCS 0x989680 ;  /* 0x009896800000895d */ /* 0x004fea0003900000 */
[----:B------:R-:W2:Y:S02]  /*d9b0*/  @!P0 SYNCS.PHASECHK.TRANS64 P0, [R0+URZ], R3 ;  /* 0x00000003000085a7 */ /* 0x000ea400080010ff */
[----:B--2---:R-:W-:Y:S05]  /*d9c0*/  @!P0 BRA `(.L_x_336) ;  /* 0xfffffffc00f08947 */ /* 0x004fea000383ffff */
[----:B------:R-:W-:Y:S05]  /*d9d0*/  BRA `(.L_x_337) ;  /* 0xffffff5000bc7947 */ /* 0x000fea000383ffff */
.L_x_55:
[----:B-1----:R1:W2:Y:S02]  /*d9e0*/  SYNCS.PHASECHK.TRANS64.TRYWAIT P0, [R0+URZ+0x190], R5 ;  /* 0x00019005000075a7 */ /* 0x0022a400080011ff */
[----:B--2---:R-:W-:Y:S05]  /*d9f0*/  @!P0 NANOSLEEP.SYNCS 0x989680 ;  /* 0x009896800000895d */ /* 0x004fea0003900000 */
[----:B------:R-:W2:Y:S02]  /*da00*/  @!P0 SYNCS.PHASECHK.TRANS64 P0, [R0+URZ+0x190], R5 ;  /* 0x00019005000085a7 */ /* 0x000ea400080010ff */
[----:B--2---:R-:W-:Y:S05]  /*da10*/  @!P0 BRA `(.L_x_55) ;  /* 0xfffffffc00f08947 */ /* 0x004fea000383ffff */
[----:B------:R-:W-:Y:S05]  /*da20*/  BRA `(.L_x_338) ;  /* 0xffffff5400187947 */ /* 0x000fea000383ffff */
.L_x_56:
[----:B------:R-:W-:-:S07]  /*da30*/  MOV R0, UR5 ;  /* 0x0000000500007c02 */ /* 0x000fce0008000f00 */
.L_x_339:
[----:B-1----:R1:W2:Y:S02]  /*da40*/  SYNCS.PHASECHK.TRANS64.TRYWAIT P0, [R0+URZ+0x140], R5 ;  /* 0x00014005000075a7 */ /* 0x0022a400080011ff */
[----:B--2---:R-:W-:Y:S05]  /*da50*/  @!P0 NANOSLEEP.SYNCS 0x989680 ;  /* 0x009896800000895d */ /* 0x004fea0003900000 */
[----:B------:R-:W2:Y:S02]  /*da60*/  @!P0 SYNCS.PHASECHK.TRANS64 P0, [R0+URZ+0x140], R5 ;  /* 0x00014005000085a7 */ /* 0x000ea400080010ff */
[----:B--2---:R-:W-:Y:S05]  /*da70*/  @!P0 BRA `(.L_x_339) ;  /* 0xfffffffc00f08947 */ /* 0x004fea000383ffff */
[----:B------:R-:W-:Y:S05]  /*da80*/  BRA `(.L_x_340) ;  /* 0xffffff5400287947 */ /* 0x000fea000383ffff */
.L_x_57:
[----:B-1----:R1:W2:Y:S02]  /*da90*/  SYNCS.PHASECHK.TRANS64.TRYWAIT P1, [R0+URZ+0x130], R5 ;  /* 0x00013005000075a7 */ /* 0x0022a400080211ff */
[----:B--2---:R-:W-:Y:S05]  /*daa0*/  @!P1 NANOSLEEP.SYNCS 0x989680 ;  /* 0x009896800000995d */ /* 0x004fea0003900000 */
[----:B------:R-:W2:Y:S02]  /*dab0*/  @!P1 SYNCS.PHASECHK.TRANS64 P1, [R0+URZ+0x130], R5 ;  /* 0x00013005000095a7 */ /* 0x000ea400080210ff */
[----:B--2---:R-:W-:Y:S05]  /*dac0*/  @!P1 BRA `(.L_x_57) ;  /* 0xfffffffc00f09947 */ /* 0x004fea000383ffff */
[----:B------:R-:W-:Y:S05]  /*dad0*/  BRA `(.L_x_341) ;  /* 0xffffff5400587947 */ /* 0x000fea000383ffff */
.L_x_60:
[----:B------:R-:W-:-:S07]  /*dae0*/  MOV R0, UR5 ;  /* 0x0000000500007c02 */ /* 0x000fce0008000f00 */
.L_x_342:
[----:B-1----:R1:W2:Y:S02]  /*daf0*/  SYNCS.PHASECHK.TRANS64.TRYWAIT P0, [R0+URZ+0x140], R3 ;  /* 0x00014003000075a7 */ /* 0x0022a400080011ff */
[----:B--2---:R-:W-:Y:S05]  /*db00*/  @!P0 NANOSLEEP.SYNCS 0x989680 ;  /* 0x009896800000895d */ /* 0x004fea0003900000 */
[----:B------:R-:W2:Y:S02]  /*db10*/  @!P0 SYNCS.PHASECHK.TRANS64 P0, [R0+URZ+0x140], R3 ;  /* 0x00014003000085a7 */ /* 0x000ea400080010ff */
[----:B--2---:R-:W-:Y:S05]  /*db20*/  @!P0 BRA `(.L_x_342) ;  /* 0xfffffffc00f08947 */ /* 0x004fea000383ffff */
[----:B------:R-:W-:Y:S05]  /*db30*/  BRA `(.L_x_59) ;  /* 0xffffff5400ac7947 */ /* 0x000fea000383ffff */
.L_x_67:
[----:B-1----:R1:W2:Y:S02]  /*db40*/  SYNCS.PHASECHK.TRANS64.TRYWAIT P1, [R0+URZ+0x130], R5 ;  /* 0x00013005000075a7 */ /* 0x0022a400080211ff */
[----:B--2---:R-:W-:Y:S05]  /*db50*/  @!P1 NANOSLEEP.SYNCS 0x989680 ;  /* 0x009896800000995d */ /* 0x004fea0003900000 */
[----:B------:R-:W2:Y:S02]  /*db60*/  @!P1 SYNCS.PHASECHK.TRANS64 P1, [R0+URZ+0x130], R5 ;  /* 0x00013005000095a7 */ /* 0x000ea400080210ff */
[----:B--2---:R-:W-:Y:S05]  /*db70*/  @!P1 BRA `(.L_x_67) ;  /* 0xfffffffc00f09947 */ /* 0x004fea000383ffff */
[----:B------:R-:W-:Y:S05]  /*db80*/  BRA `(.L_x_343) ;  /* 0xffffff5c000c7947 */ /* 0x000fea000383ffff */
.L_x_68:
[----:B------:R-:W-:-:S07]  /*db90*/  MOV R3, UR8 ;  /* 0x0000000800037c02 */ /* 0x000fce0008000f00 */
.L_x_344:
[----:B-1----:R1:W2:Y:S02]  /*dba0*/  SYNCS.PHASECHK.TRANS64.TRYWAIT P0, [R3+URZ+0x170], R0 ;  /* 0x00017000030075a7 */ /* 0x0022a400080011ff */
[----:B--2---:R-:W-:Y:S05]  /*dbb0*/  @!P0 NANOSLEEP.SYNCS 0x989680 ;  /* 0x009896800000895d */ /* 0x004fea0003900000 */
[----:B------:R-:W2:Y:S02]  /*dbc0*/  @!P0 SYNCS.PHASECHK.TRANS64 P0, [R3+URZ+0x170], R0 ;  /* 0x00017000030085a7 */ /* 0x000ea400080010ff */
[----:B--2---:R-:W-:Y:S05]  /*dbd0*/  @!P0 BRA `(.L_x_344) ;  /* 0xfffffffc00f08947 */ /* 0x004fea000383ffff */
[----:B------:R-:W-:Y:S05]  /*dbe0*/  BRA `(.L_x_345) ;  /* 0xffffff5c00407947 */ /* 0x000fea000383ffff */
.L_x_71:
[----:B------:R-:W-:Y:S07]  /*dbf0*/  MOV R0, UR7 ;  /* 0x0000000700007c02 */ /* 0x000fee0008000f00 */
.L_x_346:
[----:B-1----:R1:W2:Y:S02]  /*dc00*/  SYNCS.PHASECHK.TRANS64.TRYWAIT P0, [R0+URZ], R3 ;  /* 0x00000003000075a7 */ /* 0x0022a400080011ff */
[----:B--2---:R-:W-:Y:S05]  /*dc10*/  @!P0 NANOSLEEP.SYNCS 0x989680 ;  /* 0x009896800000895d */ /* 0x004fea0003900000 */
[----:B------:R-:W2:Y:S02]  /*dc20*/  @!P0 SYNCS.PHASECHK.TRANS64 P0, [R0+URZ], R3 ;  /* 0x00000003000085a7 */ /* 0x000ea400080010ff */
[----:B--2---:R-:W-:Y:S05]  /*dc30*/  @!P0 BRA `(.L_x_346) ;  /* 0xfffffffc00f08947 */ /* 0x004fea000383ffff */
[----:B------:R-:W-:Y:S05]  /*dc40*/  BRA `(.L_x_70) ;  /* 0xffffff5c005c7947 */ /* 0x000fea000383ffff */
.L_x_74:
[----:B------:R-:W-:-:S07]  /*dc50*/  MOV R0, UR5 ;  /* 0x0000000500007c02 */ /* 0x000fce0008000f00 */
.L_x_347:
[----:B--2---:R2:W3:Y:S02]  /*dc60*/  SYNCS.PHASECHK.TRANS64.TRYWAIT P0, [R0+URZ], R3 ;  /* 0x00000003000075a7 */ /* 0x0044e400080011ff */
[----:B---3--:R-:W-:Y:S05]  /*dc70*/  @!P0 NANOSLEEP.SYNCS 0x989680 ;  /* 0x009896800000895d */ /* 0x008fea0003900000 */
[----:B------:R-:W3:Y:S02]  /*dc80*/  @!P0 SYNCS.PHASECHK.TRANS64 P0, [R0+URZ], R3 ;  /* 0x00000003000085a7 */ /* 0x000ee400080010ff */
[----:B---3--:R-:W-:Y:S05]  /*dc90*/  @!P0 BRA `(.L_x_347) ;  /* 0xfffffffc00f08947 */ /* 0x008fea000383ffff */
[----:B------:R-:W-:Y:S05]  /*dca0*/  BRA `(.L_x_348) ;  /* 0xffffff6000147947 */ /* 0x000fea000383ffff */
.L_x_75:
[----:B------:R-:W-:-:S07]  /*dcb0*/  MOV R0, UR5 ;  /* 0x0000000500007c02 */ /* 0x000fce0008000f00 */
.L_x_349:
[----:B-1----:R1:W2:Y:S02]  /*dcc0*/  SYNCS.PHASECHK.TRANS64.TRYWAIT P0, [R0+URZ], R3 ;  /* 0x00000003000075a7 */ /* 0x0022a400080011ff */
[----:B--2---:R-:W-:Y:S05]  /*dcd0*/  @!P0 NANOSLEEP.SYNCS 0x989680 ;  /* 0x009896800000895d */ /* 0x004fea0003900000 */
[----:B------:R-:W2:Y:S02]  /*dce0*/  @!P0 SYNCS.PHASECHK.TRANS64 P0, [R0+URZ], R3 ;  /* 0x00000003000085a7 */ /* 0x000ea400080010ff */
[----:B--2---:R-:W-:Y:S05]  /*dcf0*/  @!P0 BRA `(.L_x_349) ;  /* 0xfffffffc00f08947 */ /* 0x004fea000383ffff */
[----:B------:R-:W-:Y:S05]  /*dd00*/  BRA `(.L_x_350) ;  /* 0xffffff6000207947 */ /* 0x000fea000383ffff */
.L_x_76:
[----:B------:R-:W-:-:S07]  /*dd10*/  MOV R0, UR5 ;  /* 0x0000000500007c02 */ /* 0x000fce0008000f00 */
.L_x_351:
[----:B-1----:R1:W2:Y:S02]  /*dd20*/  SYNCS.PHASECHK.TRANS64.TRYWAIT P0, [R0+URZ], R3 ;  /* 0x00000003000075a7 */ /* 0x0022a400080011ff */
[----:B--2---:R-:W-:Y:S05]  /*dd30*/  @!P0 NANOSLEEP.SYNCS 0x989680 ;  /* 0x009896800000895d */ /* 0x004fea0003900000 */
[----:B------:R-:W2:Y:S02]  /*dd40*/  @!P0 SYNCS.PHASECHK.TRANS64 P0, [R0+URZ], R3 ;  /* 0x00000003000085a7 */ /* 0x000ea400080010ff */
[----:B--2---:R-:W-:Y:S05]  /*dd50*/  @!P0 BRA `(.L_x_351) ;  /* 0xfffffffc00f08947 */ /* 0x004fea000383ffff */
[----:B------:R-:W-:Y:S05]  /*dd60*/  BRA `(.L_x_352) ;  /* 0xffffff60002c7947 */ /* 0x000fea000383ffff */
.L_x_77:
[----:B------:R-:W-:-:S07]  /*dd70*/  MOV R0, UR7 ;  /* 0x0000000700007c02 */ /* 0x000fce0008000f00 */
.L_x_353:
[----:B-1----:R1:W2:Y:S02]  /*dd80*/  SYNCS.PHASECHK.TRANS64.TRYWAIT P0, [R0+URZ], R3 ;  /* 0x00000003000075a7 */ /* 0x0022a400080011ff */
[----:B--2---:R-:W-:Y:S05]  /*dd90*/  @!P0 NANOSLEEP.SYNCS 0x989680 ;  /* 0x009896800000895d */ /* 0x004fea0003900000 */
[----:B------:R-:W2:Y:S02]  /*dda0*/  @!P0 SYNCS.PHASECHK.TRANS64 P0, [R0+URZ], R3 ;  /* 0x00000003000085a7 */ /* 0x000ea400080010ff */
[----:B--2---:R-:W-:Y:S05]  /*ddb0*/  @!P0 BRA `(.L_x_353) ;  /* 0xfffffffc00f08947 */ /* 0x004fea000383ffff */
[----:B------:R-:W-:Y:S05]  /*ddc0*/  BRA `(.L_x_354) ;  /* 0xffffff6000387947 */ /* 0x000fea000383ffff */
.L_x_82:
[----:B---3--:R3:W1:Y:S02]  /*ddd0*/  SYNCS.PHASECHK.TRANS64.TRYWAIT P0, [R0+URZ+0x130], R3 ;  /* 0x00013003000075a7 */ /* 0x00866400080011ff */
[----:B-1----:R-:W-:Y:S05]  /*dde0*/  @!P0 NANOSLEEP.SYNCS 0x989680 ;  /* 0x009896800000895d */ /* 0x002fea0003900000 */
[----:B------:R-:W1:Y:S02]  /*ddf0*/  @!P0 SYNCS.PHASECHK.TRANS64 P0, [R0+URZ+0x130], R3 ;  /* 0x00013003000085a7 */ /* 0x000e6400080010ff */
[----:B-1----:R-:W-:Y:S05]  /*de00*/  @!P0 BRA `(.L_x_82) ;  /* 0xfffffffc00f08947 */ /* 0x002fea000383ffff */
[----:B------:R-:W-:Y:S05]  /*de10*/  BRA `(.L_x_355) ;  /* 0xffffff6400347947 */ /* 0x000fea000383ffff */
.L_x_85:
[----:B------:R-:W-:Y:S07]  /*de20*/  MOV R0, UR6 ;  /* 0x0000000600007c02 */ /* 0x000fee0008000f00 */
.L_x_356:
[----:B-1----:R1:W3:Y:S02]  /*de30*/  SYNCS.PHASECHK.TRANS64.TRYWAIT P0, [R0+URZ+0x128], R3 ;  /* 0x00012803000075a7 */ /* 0x0022e400080011ff */
[----:B---3--:R-:W-:Y:S05]  /*de40*/  @!P0 NANOSLEEP.SYNCS 0x989680 ;  /* 0x009896800000895d */ /* 0x008fea0003900000 */
[----:B------:R-:W3:Y:S02]  /*de50*/  @!P0 SYNCS.PHASECHK.TRANS64 P0, [R0+URZ+0x128], R3 ;  /* 0x00012803000085a7 */ /* 0x000ee400080010ff */
[----:B---3--:R-:W-:Y:S05]  /*de60*/  @!P0 BRA `(.L_x_356) ;  /* 0xfffffffc00f08947 */ /* 0x008fea000383ffff */
[----:B------:R-:W-:Y:S05]  /*de70*/  BRA `(.L_x_84) ;  /* 0xffffff6800207947 */ /* 0x000fea000383ffff */
.L_x_88:
[----:B------:R-:W-:Y:S07]  /*de80*/  MOV R3, UR6 ;  /* 0x0000000600037c02 */ /* 0x000fee0008000f00 */
.L_x_357:
[----:B-1----:R1:W2:Y:S02]  /*de90*/  SYNCS.PHASECHK.TRANS64.TRYWAIT P2, [R3+URZ+0x118], R26 ;  /* 0x0001181a030075a7 */ /* 0x0022a400080411ff */
[----:B--2---:R-:W-:Y:S05]  /*dea0*/  @!P2 NANOSLEEP.SYNCS 0x989680 ;  /* 0x009896800000a95d */ /* 0x004fea0003900000 */
[----:B------:R-:W2:Y:S02]  /*deb0*/  @!P2 SYNCS.PHASECHK.TRANS64 P2, [R3+URZ+0x118], R26 ;  /* 0x0001181a0300a5a7 */ /* 0x000ea400080410ff */
[----:B--2---:R-:W-:Y:S05]  /*dec0*/  @!P2 BRA `(.L_x_357) ;  /* 0xfffffffc00f0a947 */ /* 0x004fea000383ffff */
[----:B------:R-:W-:Y:S05]  /*ded0*/  BRA `(.L_x_358) ;  /* 0xffffff6800b47947 */ /* 0x000fea000383ffff */
.L_x_91:
[----:B--2---:R2:W4:Y:S02]  /*dee0*/  SYNCS.PHASECHK.TRANS64.TRYWAIT P0, [R0+URZ+0x130], R3 ;  /* 0x00013003000075a7 */ /* 0x00452400080011ff */
[----:B----4-:R-:W-:Y:S05]  /*def0*/  @!P0 NANOSLEEP.SYNCS 0x989680 ;  /* 0x009896800000895d */ /* 0x010fea0003900000 */
[----:B------:R-:W4:Y:S02]  /*df00*/  @!P0 SYNCS.PHASECHK.TRANS64 P0, [R0+URZ+0x130], R3 ;  /* 0x00013003000085a7 */ /* 0x000f2400080010ff */
[----:B----4-:R-:W-:Y:S05]  /*df10*/  @!P0 BRA `(.L_x_91) ;  /* 0xfffffffc00f08947 */ /* 0x010fea000383ffff */
[----:B------:R-:W-:Y:S05]  /*df20*/  BRA `(.L_x_359) ;  /* 0xffffff7000047947 */ /* 0x000fea000383ffff */
.L_x_103:
[----:B-1----:R-:W-:Y:S04]  /*df30*/  MOV R0, UR43 ;  /* 0x0000002b00007c02 */ /* 0x002fe80008000f00 */
[----:B------:R1:W2:Y:S03]  /*df40*/  SYNCS.PHASECHK.TRANS64.TRYWAIT P1, [R0+URZ+0x110], R3 ;  /* 0x00011003000075a7 */ /* 0x0002a600080211ff */
[----:B--2---:R-:W-:Y:S05]  /*df50*/  @!P1 NANOSLEEP.SYNCS 0x989680 ;  /* 0x009896800000995d */ /* 0x004fea0003900000 */
[----:B------:R-:W2:Y:S02]  /*df60*/  @!P1 SYNCS.PHASECHK.TRANS64 P1, [R0+URZ+0x110], R3 ;  /* 0x00011003000095a7 */ /* 0x000ea400080210ff */
[----:B--2---:R-:W-:Y:S05]  /*df70*/  @!P1 BRA `(.L_x_103) ;  /* 0xfffffffc00ec9947 */ /* 0x004fea000383ffff */
[----:B------:R-:W-:Y:S05]  /*df80*/  BRA `(.L_x_102) ;  /* 0xffffff7c00107947 */ /* 0x000fea000383ffff */
.L_x_105:
[----:B-1----:R1:W2:Y:S02]  /*df90*/  SYNCS.PHASECHK.TRANS64.TRYWAIT P1, [R198+URZ+0x150], R5 ;  /* 0x00015005c60075a7 */ /* 0x0022a400080211ff */
[----:B--2---:R-:W-:Y:S05]  /*dfa0*/  @!P1 NANOSLEEP.SYNCS 0x989680 ;  /* 0x009896800000995d */ /* 0x004fea0003900000 */
[----:B------:R-:W2:Y:S02]  /*dfb0*/  @!P1 SYNCS.PHASECHK.TRANS64 P1, [R198+URZ+0x150], R5 ;  /* 0x00015005c60095a7 */ /* 0x000ea400080210ff */
[----:B--2---:R-:W-:Y:S05]  /*dfc0*/  @!P1 BRA `(.L_x_105) ;  /* 0xfffffffc00f09947 */ /* 0x004fea000383ffff */
[----:B------:R-:W-:Y:S05]  /*dfd0*/  BRA `(.L_x_104) ;  /* 0xffffff7c00547947 */ /* 0x000fea000383ffff */
        .weak           $__internal_0_$__cuda_sm10x_tcgen05_guardrail_trap_col_being_dealloced_not_returned_by_alloc
        .type           $__internal_0_$__cuda_sm10x_tcgen05_guardrail_trap_col_being_dealloced_not_returned_by_alloc,@function
        .size           $__internal_0_$__cuda_sm10x_tcgen05_guardrail_trap_col_being_dealloced_not_returned_by_alloc,($__internal_1_$__cuda_sm10x_tcgen05_guardrail_trap_phase_invalid_during_alloc - $__internal_0_$__cuda_sm10x_tcgen05_guardrail_trap_col_being_dealloced_not_returned_by_alloc)
$__internal_0_$__cuda_sm10x_tcgen05_guardrail_trap_col_being_dealloced_not_returned_by_alloc:
[----:B------:R-:W-:Y:S05]  /*dfe0*/  BPT.TRAP 0x1 ;  /* 0x000000040000795c */ /* 0x000fea0000300000 */
[----:B------:R-:W-:-:S04]  /*dff0*/  HFMA2 R3, -RZ, RZ, 0, 0 ;  /* 0x00000000ff037431 */ /* 0x000fc800000001ff */
[----:B------:R-:W-:Y:S05]  /*e000*/  RET.REL.NODEC R2 `(_ZN7cutlass13device_kernelINS_4gemm6kernel13GemmUniversalIN4cute5tupleIJiiiiEEENS1_10collective13CollectiveMmaINS1_35MainloopSm100TmaUmmaWarpSpecializedILi17ELi2ELi4ENS5_IJNS4_1CILi1EEESB_SB_EEEEENS5_IJNSA_ILi128EEENSA_ILi64EEESF_EEENS_12float_e4m3_tENS5_IJlSB_lEEESH_SI_NS4_8TiledMMAINS4_8MMA_AtomIJNS4_10MMA_TraitsINS4_19SM100_MMA_F8F6F4_SSEJSH_SH_fSE_SF_NS4_17integral_constantINS4_4UMMA5MajorELSP_0EEESQ_NSN_INSO_7ScaleInELSR_0EEESS_EEEEEENS4_6LayoutISC_NS5_IJNSA_ILi0EEESW_SW_EEEEENS5_IJNS4_10UnderscoreESZ_SZ_EEEEENS4_13SM90_TMA_LOADENS4_14ComposedLayoutINS4_7SwizzleILi2ELi4ELi3EEENS4_18smem_ptr_flag_bitsILi8EEENSV_INS5_IJNSA_ILi8EEESF_EEENS5_IJSF_SB_EEEEEEEvNS4_8identityES12_S1C_vS1D_EENS_8epilogue10collective18CollectiveEpilogueINS1F_23Sm100TmaWarpSpecializedILi1ELi1ELi64ELb0ELb0EEEJSG_NS5_IJNSV_ISE_SB_EENSV_ISF_SB_EEEEESH_SI_SH_SI_NS1F_6fusion15FusionCallbacksIS1J_NS1N_13LinCombEltActINS1F_6thread7SigmoidESH_fSH_fLNS_15FloatRoundStyleE2EEESG_S1M_JEEENS4_5SM1004TMEM4LOAD26SM100_TMEM_LOAD_32dp32b64xES12_S1C_NS4_39AutoVectorizingCopyWithAssumedAlignmentILi128EEENS4_14SM90_TMA_STOREES1C_S20_S20_EEEvvEEEEvNT_6ParamsE) ;  /* 0xffffff1c02fc7950 */ /* 0x000fea0003c3ffff */
        .weak           $__internal_1_$__cuda_sm10x_tcgen05_guardrail_trap_phase_invalid_during_alloc
        .type           $__internal_1_$__cuda_sm10x_tcgen05_guardrail_trap_phase_invalid_during_alloc,@function
        .size           $__internal_1_$__cuda_sm10x_tcgen05_guardrail_trap_phase_invalid_during_alloc,($__internal_2_$__cuda_sm10x_tcgen05_guardrail_trap_unallocated_columns_being_dealloced - $__internal_1_$__cuda_sm10x_tcgen05_guardrail_trap_phase_invalid_during_alloc)
$__internal_1_$__cuda_sm10x_tcgen05_guardrail_trap_phase_invalid_during_alloc:
[----:B------:R-:W-:Y:S05]  /*e010*/  BPT.TRAP 0x1 ;  /* 0x000000040000795c */ /* 0x000fea0000300000 */
[----:B------:R-:W-:-:S04]  /*e020*/  MOV R3, 0x0 ;  /* 0x0000000000037802 */ /* 0x000fc80000000f00 */
[----:B------:R-:W-:Y:S05]  /*e030*/  RET.REL.NODEC R2 `(_ZN7cutlass13device_kernelINS_4gemm6kernel13GemmUniversalIN4cute5tupleIJiiiiEEENS1_10collective13CollectiveMmaINS1_35MainloopSm100TmaUmmaWarpSpecializedILi17ELi2ELi4ENS5_IJNS4_1CILi1EEESB_SB_EEEEENS5_IJNSA_ILi128EEENSA_ILi64EEESF_EEENS_12float_e4m3_tENS5_IJlSB_lEEESH_SI_NS4_8TiledMMAINS4_8MMA_AtomIJNS4_10MMA_TraitsINS4_19SM100_MMA_F8F6F4_SSEJSH_SH_fSE_SF_NS4_17integral_constantINS4_4UMMA5MajorELSP_0EEESQ_NSN_INSO_7ScaleInELSR_0EEESS_EEEEEENS4_6LayoutISC_NS5_IJNSA_ILi0EEESW_SW_EEEEENS5_IJNS4_10UnderscoreESZ_SZ_EEEEENS4_13SM90_TMA_LOADENS4_14ComposedLayoutINS4_7SwizzleILi2ELi4ELi3EEENS4_18smem_ptr_flag_bitsILi8EEENSV_INS5_IJNSA_ILi8EEESF_EEENS5_IJSF_SB_EEEEEEEvNS4_8identityES12_S1C_vS1D_EENS_8epilogue10collective18CollectiveEpilogueINS1F_23Sm100TmaWarpSpecializedILi1ELi1ELi64ELb0ELb0EEEJSG_NS5_IJNSV_ISE_SB_EENSV_ISF_SB_EEEEESH_SI_SH_SI_NS1F_6fusion15FusionCallbacksIS1J_NS1N_13LinCombEltActINS1F_6thread7SigmoidESH_fSH_fLNS_15FloatRoundStyleE2EEESG_S1M_JEEENS4_5SM1004TMEM4LOAD26SM100_TMEM_LOAD_32dp32b64xES12_S1C_NS4_39AutoVectorizingCopyWithAssumedAlignmentILi128EEENS4_14SM90_TMA_STOREES1C_S20_S20_EEEvvEEEEvNT_6ParamsE) ;  /* 0xffffff1c02f07950 */ /* 0x000fea0003c3ffff */
        .weak           $__internal_2_$__cuda_sm10x_tcgen05_guardrail_trap_unallocated_columns_being_dealloced
        .type           $__internal_2_$__cuda_sm10x_tcgen05_guardrail_trap_unallocated_columns_being_dealloced,@function
        .size           $__internal_2_$__cuda_sm10x_tcgen05_guardrail_trap_unallocated_columns_being_dealloced,($__internal_3_$__cuda_sm20_rcp_rn_f32_slowpath - $__internal_2_$__cuda_sm10x_tcgen05_guardrail_trap_unallocated_columns_being_dealloced)
$__internal_2_$__cuda_sm10x_tcgen05_guardrail_trap_unallocated_columns_being_dealloced:
[----:B------:R-:W-:Y:S05]  /*e040*/  BPT.TRAP 0x1 ;  /* 0x000000040000795c */ /* 0x000fea0000300000 */
[----:B------:R-:W-:-:S04]  /*e050*/  HFMA2 R3, -RZ, RZ, 0, 0 ;  /* 0x00000000ff037431 */ /* 0x000fc800000001ff */
[----:B------:R-:W-:Y:S05]  /*e060*/  RET.REL.NODEC R2 `(_ZN7cutlass13device_kernelINS_4gemm6kernel13GemmUniversalIN4cute5tupleIJiiiiEEENS1_10collective13CollectiveMmaINS1_35MainloopSm100TmaUmmaWarpSpecializedILi17ELi2ELi4ENS5_IJNS4_1CILi1EEESB_SB_EEEEENS5_IJNSA_ILi128EEENSA_ILi64EEESF_EEENS_12float_e4m3_tENS5_IJlSB_lEEESH_SI_NS4_8TiledMMAINS4_8MMA_AtomIJNS4_10MMA_TraitsINS4_19SM100_MMA_F8F6F4_SSEJSH_SH_fSE_SF_NS4_17integral_constantINS4_4UMMA5MajorELSP_0EEESQ_NSN_INSO_7ScaleInELSR_0EEESS_EEEEEENS4_6LayoutISC_NS5_IJNSA_ILi0EEESW_SW_EEEEENS5_IJNS4_10UnderscoreESZ_SZ_EEEEENS4_13SM90_TMA_LOADENS4_14ComposedLayoutINS4_7SwizzleILi2ELi4ELi3EEENS4_18smem_ptr_flag_bitsILi8EEENSV_INS5_IJNSA_ILi8EEESF_EEENS5_IJSF_SB_EEEEEEEvNS4_8identityES12_S1C_vS1D_EENS_8epilogue10collective18CollectiveEpilogueINS1F_23Sm100TmaWarpSpecializedILi1ELi1ELi64ELb0ELb0EEEJSG_NS5_IJNSV_ISE_SB_EENSV_ISF_SB_EEEEESH_SI_SH_SI_NS1F_6fusion15FusionCallbacksIS1J_NS1N_13LinCombEltActINS1F_6thread7SigmoidESH_fSH_fLNS_15FloatRoundStyleE2EEESG_S1M_JEEENS4_5SM1004TMEM4LOAD26SM100_TMEM_LOAD_32dp32b64xES12_S1C_NS4_39AutoVectorizingCopyWithAssumedAlignmentILi128EEENS4_14SM90_TMA_STOREES1C_S20_S20_EEEvvEEEEvNT_6ParamsE) ;  /* 0xffffff1c02e47950 */ /* 0x000fea0003c3ffff */
        .weak           $__internal_3_$__cuda_sm20_rcp_rn_f32_slowpath
        .type           $__internal_3_$__cuda_sm20_rcp_rn_f32_slowpath,@function
        .size           $__internal_3_$__cuda_sm20_rcp_rn_f32_slowpath,(.L_x_365 - $__internal_3_$__cuda_sm20_rcp_rn_f32_slowpath)
$__internal_3_$__cuda_sm20_rcp_rn_f32_slowpath:
[----:B------:R-:W-:Y:S01]  /*e070*/  IMAD.SHL.U32 R100, R104, 0x2, RZ ;  /* 0x0000000268647824 */ /* 0x000fe200078e00ff */
[----:B------:R-:W-:Y:S04]  /*e080*/  BSSY.RECONVERGENT B0, `(.L_x_360) ;  /* 0x0000030000007945 */ /* 0x000fe80003800200 */
[----:B------:R-:W-:-:S04]  /*e090*/  SHF.R.U32.HI R100, RZ, 0x18, R100 ;  /* 0x00000018ff647819 */ /* 0x000fc80000011664 */
[----:B------:R-:W-:-:S13]  /*e0a0*/  ISETP.NE.U32.AND P0, PT, R100, RZ, PT ;  /* 0x000000ff6400720c */ /* 0x000fda0003f05070 */
[----:B------:R-:W-:Y:S05]  /*e0b0*/  @P0 BRA `(.L_x_361) ;  /* 0x0000000000280947 */ /* 0x000fea0003800000 */
[----:B------:R-:W-:-:S04]  /*e0c0*/  SHF.L.U32 R64, R104, 0x1, RZ ;  /* 0x0000000168407819 */ /* 0x000fc800000006ff */
[----:B------:R-:W-:-:S13]  /*e0d0*/  ISETP.NE.AND P0, PT, R64, RZ, PT ;  /* 0x000000ff4000720c */ /* 0x000fda0003f05270 */
[----:B------:R-:W-:Y:S01]  /*e0e0*/  @P0 FFMA R103, R104, 1.84467440737095516160e+19, RZ ;  /* 0x5f80000068670823 */ /* 0x000fe200000000ff */
[----:B------:R-:W-:Y:S08]  /*e0f0*/  @!P0 MUFU.RCP R100, R104 ;  /* 0x0000006800648308 */ /* 0x000ff00000001000 */
[----:B------:R-:W1:Y:S02]  /*e100*/  @P0 MUFU.RCP R64, R103 ;  /* 0x0000006700400308 */ /* 0x000e640000001000 */
[----:B-1----:R-:W-:-:S04]  /*e110*/  @P0 FFMA R105, R103, R64, -1 ;  /* 0xbf80000067690423 */ /* 0x002fc80000000040 */
[----:B------:R-:W-:-:S04]  /*e120*/  @P0 FADD.FTZ R105, -R105, -RZ ;  /* 0x800000ff69690221 */ /* 0x000fc80000010100 */
[----:B------:R-:W-:-:S04]  /*e130*/  @P0 FFMA R105, R64, R105, R64 ;  /* 0x0000006940690223 */ /* 0x000fc80000000040 */
[----:B------:R-:W-:Y:S01]  /*e140*/  @P0 FFMA R100, R105, 1.84467440737095516160e+19, RZ ;  /* 0x5f80000069640823 */ /* 0x000fe200000000ff */
[----:B------:R-:W-:Y:S05]  /*e150*/  BRA `(.L_x_362) ;  /* 0x0000000000887947 */ /* 0x000fea0003800000 */
.L_x_361:
[----:B------:R-:W-:-:S04]  /*e160*/  IADD3 R64, PT, PT, R100, -0xfd, RZ ;  /* 0xffffff0364407810 */ /* 0x000fc80007ffe0ff */
[----:B------:R-:W-:-:S13]  /*e170*/  ISETP.GT.U32.AND P0, PT, R64, 0x1, PT ;  /* 0x000000014000780c */ /* 0x000fda0003f04070 */
[----:B------:R-:W-:Y:S05]  /*e180*/  @P0 BRA `(.L_x_363) ;  /* 0x0000000000780947 */ /* 0x000fea0003800000 */
[----:B------:R-:W-:Y:S01]  /*e190*/  LOP3.LUT R107, R104, 0x7fffff, RZ, 0xc0, !PT ;  /* 0x007fffff686b7812 */ /* 0x000fe200078ec0ff */
[----:B------:R-:W-:-:S03]  /*e1a0*/  IMAD.MOV.U32 R103, RZ, RZ, 0x3 ;  /* 0x00000003ff677424 */ /* 0x000fc600078e00ff */
[----:B------:R-:W-:Y:S02]  /*e1b0*/  LOP3.LUT R107, R107, 0x3f800000, RZ, 0xfc, !PT ;  /* 0x3f8000006b6b7812 */ /* 0x000fe400078efcff */
[----:B------:R-:W-:Y:S02]  /*e1c0*/  SHF.L.U32 R103, R103, R64, RZ ;  /* 0x0000004067677219 */ /* 0x000fe400000006ff */
[----:B------:R-:W1:Y:S02]  /*e1d0*/  MUFU.RCP R106, R107 ;  /* 0x0000006b006a7308 */ /* 0x000e640000001000 */
[----:B-1----:R-:W-:-:S04]  /*e1e0*/  FFMA R105, R107, R106, -1 ;  /* 0xbf8000006b697423 */ /* 0x002fc8000000006a */
[----:B------:R-:W-:-:S04]  /*e1f0*/  FADD.FTZ R105, -R105, -RZ ;  /* 0x800000ff69697221 */ /* 0x000fc80000010100 */
[CCC-:B------:R-:W-:Y:S01]  /*e200*/  FFMA.RM R108, R106.reuse, R105.reuse, R106.reuse ;  /* 0x000000696a6c7223 */ /* 0x1c0fe2000000406a */
[----:B------:R-:W-:-:S04]  /*e210*/  FFMA.RP R105, R106, R105, R106 ;  /* 0x000000696a697223 */ /* 0x000fc8000000806a */
[C---:B------:R-:W-:Y:S02]  /*e220*/  LOP3.LUT R106, R108.reuse, 0x7fffff, RZ, 0xc0, !PT ;  /* 0x007fffff6c6a7812 */ /* 0x040fe400078ec0ff */
[----:B------:R-:W-:Y:S02]  /*e230*/  FSETP.NEU.FTZ.AND P0, PT, R108, R105, PT ;  /* 0x000000696c00720b */ /* 0x000fe40003f1d000 */
[----:B------:R-:W-:Y:S02]  /*e240*/  LOP3.LUT R106, R106, 0x800000, RZ, 0xfc, !PT ;  /* 0x008000006a6a7812 */ /* 0x000fe400078efcff */
[----:B------:R-:W-:Y:S02]  /*e250*/  SEL R105, RZ, 0xffffffff, !P0 ;  /* 0xffffffffff697807 */ /* 0x000fe40004000000 */
[----:B------:R-:W-:-:S03]  /*e260*/  LOP3.LUT R103, R103, R106, RZ, 0xc0, !PT ;  /* 0x0000006a67677212 */ /* 0x000fc600078ec0ff */
[----:B------:R-:W-:Y:S01]  /*e270*/  IMAD.MOV R105, RZ, RZ, -R105 ;  /* 0x000000ffff697224 */ /* 0x000fe200078e0a69 */
[----:B------:R-:W-:-:S04]  /*e280*/  SHF.R.U32.HI R103, RZ, R64, R103 ;  /* 0x00000040ff677219 */ /* 0x000fc80000011667 */
[----:B------:R-:W-:Y:S02]  /*e290*/  LOP3.LUT P1, RZ, R105, R64, R106, 0xf8, !PT ;  /* 0x0000004069ff7212 */ /* 0x000fe4000782f86a */
[C---:B------:R-:W-:Y:S02]  /*e2a0*/  LOP3.LUT P2, RZ, R103.reuse, 0x1, RZ, 0xc0, !PT ;  /* 0x0000000167ff7812 */ /* 0x040fe4000784c0ff */
[----:B------:R-:W-:Y:S01]  /*e2b0*/  LOP3.LUT P0, RZ, R103, 0x2, RZ, 0xc0, !PT ;  /* 0x0000000267ff7812 */ /* 0x000fe2000780c0ff */
[----:B------:R-:W-:-:S03]  /*e2c0*/  VIADD R103, R100, 0xffffff04 ;  /* 0xffffff0464677836 */ /* 0x000fc60000000000 */
[----:B------:R-:W-:Y:S02]  /*e2d0*/  PLOP3.LUT P0, PT, P2, P1, P0, 0xe0, 0x0 ;  /* 0x000000000000781c */ /* 0x000fe40001703c00 */
[----:B------:R-:W-:Y:S02]  /*e2e0*/  SHF.R.U32.HI R103, RZ, R103, R106 ;  /* 0x00000067ff677219 */ /* 0x000fe4000001166a */
[----:B------:R-:W-:Y:S02]  /*e2f0*/  SEL R64, RZ, 0x1, !P0 ;  /* 0x00000001ff407807 */ /* 0x000fe40004000000 */
[----:B------:R-:W-:-:S03]  /*e300*/  LOP3.LUT P0, RZ, R104, 0x7fffff, RZ, 0xc0, !PT ;  /* 0x007fffff68ff7812 */ /* 0x000fc6000780c0ff */
[----:B------:R-:W-:-:S05]  /*e310*/  IMAD.MOV R64, RZ, RZ, -R64 ;  /* 0x000000ffff407224 */ /* 0x000fca00078e0a40 */
[----:B------:R-:W-:-:S13]  /*e320*/  ISETP.GE.AND P1, PT, R64, RZ, PT ;  /* 0x000000ff4000720c */ /* 0x000fda0003f26270 */
[----:B------:R-:W-:-:S04]  /*e330*/  @!P1 VIADD R103, R103, 0x1 ;  /* 0x0000000167679836 */ /* 0x000fc80000000000 */
[----:B------:R-:W-:-:S05]  /*e340*/  @!P0 IMAD.SHL.U32 R103, R103, 0x2, RZ ;  /* 0x0000000267678824 */ /* 0x000fca00078e00ff */
[----:B------:R-:W-:Y:S01]  /*e350*/  LOP3.LUT R100, R103, 0x80000000, R104, 0xf8, !PT ;  /* 0x8000000067647812 */ /* 0x000fe200078ef868 */
[----:B------:R-:W-:Y:S05]  /*e360*/  BRA `(.L_x_362) ;  /* 0x0000000000047947 */ /* 0x000fea0003800000 */
.L_x_363:
[----:B------:R1:W2:Y:S02]  /*e370*/  MUFU.RCP R100, R104 ;  /* 0x0000006800647308 */ /* 0x0002a40000001000 */
.L_x_362:
[----:B------:R-:W-:Y:S05]  /*e380*/  BSYNC.RECONVERGENT B0 ;  /* 0x0000000000007941 */ /* 0x000fea0003800200 */
.L_x_360:
[----:B------:R-:W-:Y:S01]  /*e390*/  HFMA2 R103, -RZ, RZ, 0, 0 ;  /* 0x00000000ff677431 */ /* 0x000fe200000001ff */
[----:B--2---:R-:W-:-:S03]  /*e3a0*/  MOV R64, R100 ;  /* 0x0000006400407202 */ /* 0x004fc60000000f00 */
[----:B-1----:R-:W-:Y:S05]  /*e3b0*/  RET.REL.NODEC R102 `(_ZN7cutlass13device_kernelINS_4gemm6kernel13GemmUniversalIN4cute5tupleIJiiiiEEENS1_10collective13CollectiveMmaINS1_35MainloopSm100TmaUmmaWarpSpecializedILi17ELi2ELi4ENS5_IJNS4_1CILi1EEESB_SB_EEEEENS5_IJNSA_ILi128EEENSA_ILi64EEESF_EEENS_12float_e4m3_tENS5_IJlSB_lEEESH_SI_NS4_8TiledMMAINS4_8MMA_AtomIJNS4_10MMA_TraitsINS4_19SM100_MMA_F8F6F4_SSEJSH_SH_fSE_SF_NS4_17integral_constantINS4_4UMMA5MajorELSP_0EEESQ_NSN_INSO_7ScaleInELSR_0EEESS_EEEEEENS4_6LayoutISC_NS5_IJNSA_ILi0EEESW_SW_EEEEENS5_IJNS4_10UnderscoreESZ_SZ_EEEEENS4_13SM90_TMA_LOADENS4_14ComposedLayoutINS4_7SwizzleILi2ELi4ELi3EEENS4_18smem_ptr_flag_bitsILi8EEENSV_INS5_IJNSA_ILi8EEESF_EEENS5_IJSF_SB_EEEEEEEvNS4_8identityES12_S1C_vS1D_EENS_8epilogue10collective18CollectiveEpilogueINS1F_23Sm100TmaWarpSpecializedILi1ELi1ELi64ELb0ELb0EEEJSG_NS5_IJNSV_ISE_SB_EENSV_ISF_SB_EEEEESH_SI_SH_SI_NS1F_6fusion15FusionCallbacksIS1J_NS1N_13LinCombEltActINS1F_6thread7SigmoidESH_fSH_fLNS_15FloatRoundStyleE2EEESG_S1M_JEEENS4_5SM1004TMEM4LOAD26SM100_TMEM_LOAD_32dp32b64xES12_S1C_NS4_39AutoVectorizingCopyWithAssumedAlignmentILi128EEENS4_14SM90_TMA_STOREES1C_S20_S20_EEEvvEEEEvNT_6ParamsE) ;  /* 0xffffff1c66107950 */ /* 0x002fea0003c3ffff */
.L_x_364:
[----:B------:R-:W-:-:S00]  /*e3c0*/  BRA `(.L_x_364) ;  /* 0xfffffffc00fc7947 */ /* 0x000fc0000383ffff */
[----:B------:R-:W-:-:S00]  /*e3d0*/  NOP ;  /* 0x0000000000007918 */ /* 0x000fc00000000000 */
        /* <DEDUP_REMOVED lines=10> */
.L_x_365:


//--------------------- .nv.global.init           --------------------------
	.section	.nv.global.init,"aw",@progbits
.nv.global.init:
	.type		$str$27,@object
	.size		$str$27,($str$28 - $str$27)
$str$27:
        /*0000*/ 	.byte	0x28, 0x61, 0x64, 0x64, 0x72, 0x65, 0x73, 0x73, 0x20, 0x26, 0x20, 0x6d, 0x61, 0x73, 0x6b, 0x29
        /*0010*/ 	.byte	0x20, 0x3d, 0x3d, 0x20, 0x30, 0x00
	.type		$str$28,@object
	.size		$str$28,($str$26 - $str$28)
$str$28:
        /*0016*/ 	.byte	0x2f, 0x74, 0x6d, 0x70, 0x2f, 0x63, 0x75, 0x74, 0x6c, 0x61, 0x73, 0x73, 0x5f, 0x73, 0x77, 0x65
        /*0026*/ 	.byte	0x65, 0x70, 0x5f, 0x73, 0x72, 0x63, 0x2f, 0x69, 0x6e, 0x63, 0x6c, 0x75, 0x64, 0x65, 0x2f, 0x63
        /*0036*/ 	.byte	0x75, 0x74, 0x65, 0x2f, 0x70, 0x6f, 0x69, 0x6e, 0x74, 0x65, 0x72, 0x5f, 0x66, 0x6c, 0x61, 0x67
        /*0046*/ 	.byte	0x67, 0x65, 0x64, 0x2e, 0x68, 0x70, 0x70, 0x00
	.type		$str$26,@object
	.size		$str$26,($str$25 - $str$26)
$str$26:
        /*004e*/ 	.byte	0x2f, 0x74, 0x6d, 0x70, 0x2f, 0x63, 0x75, 0x74, 0x6c, 0x61, 0x73, 0x73, 0x5f, 0x73, 0x77, 0x65
        /*005e*/ 	.byte	0x65, 0x70, 0x5f, 0x73, 0x72, 0x63, 0x2f, 0x69, 0x6e, 0x63, 0x6c, 0x75, 0x64, 0x65, 0x2f, 0x63
        /*006e*/ 	.byte	0x75, 0x74, 0x65, 0x2f, 0x61, 0x74, 0x6f, 0x6d, 0x2f, 0x63, 0x6f, 0x70, 0x79, 0x5f, 0x74, 0x72
        /*007e*/ 	.byte	0x61, 0x69, 0x74, 0x73, 0x5f, 0x73, 0x6d, 0x31, 0x30, 0x30, 0x2e, 0x68, 0x70, 0x70, 0x00
	.type		$str$25,@object
	.size		$str$25,(__unnamed_1 - $str$25)
$str$25:
        /*008d*/ 	.byte	0x28, 0x28, 0x75, 0x69, 0x6e, 0x74, 0x33, 0x32, 0x5f, 0x74, 0x28, 0x74, 0x68, 0x72, 0x65, 0x61
        /*009d*/ 	.byte	0x64, 0x49, 0x64, 0x78, 0x2e, 0x78, 0x29, 0x20, 0x2f, 0x20, 0x33, 0x32, 0x29, 0x20, 0x25, 0x20
        /*00ad*/ 	.byte	0x34, 0x29, 0x20, 0x3d, 0x3d, 0x20, 0x28, 0x28, 0x28, 0x74, 0x6d, 0x65, 0x6d, 0x5f, 0x61, 0x64
        /*00bd*/ 	.byte	0x64, 0x72, 0x20, 0x3e, 0x3e, 0x20, 0x31, 0x36, 0x29, 0x20, 0x2f, 0x20, 0x33, 0x32, 0x29, 0x20
        /*00cd*/ 	.byte	0x25, 0x20, 0x34, 0x29, 0x00
	.type		__unnamed_1,@object
	.size		__unnamed_1,(__unnamed_2 - __unnamed_1)
__unnamed_1:
        /*00d2*/ 	.byte	0x61, 0x75, 0x74, 0x6f, 0x20, 0x63, 0x75, 0x74, 0x65, 0x3a, 0x3a, 0x61, 0x73, 0x5f, 0x70, 0x6f
        /* <DEDUP_REMOVED lines=24> */
        /*0262*/ 	.byte	0x43, 0x3c, 0x38, 0x31, 0x39, 0x32, 0x3e, 0x3e, 0x3e, 0x3e, 0x5d, 0x00
	.type		__unnamed_2,@object
	.size		__unnamed_2,(.L_2 - __unnamed_2)
__unnamed_2:
        /* <DEDUP_REMOVED lines=42> */
        /*050e*/ 	.byte	0x3e, 0x3e, 0x3e, 0x3e, 0x5d, 0x00
.L_2:


//--------------------- .nv.shared._ZN7cutlass13device_kernelINS_4gemm6kernel13GemmUniversalIN4cute5tupleIJiiiiEEENS1_10collective13CollectiveMmaINS1_35MainloopSm100TmaUmmaWarpSpecializedILi17ELi2ELi4ENS5_IJNS4_1CILi1EEESB_SB_EEEEENS5_IJNSA_ILi128EEENSA_ILi64EEESF_EEENS_12float_e4m3_tENS5_IJlSB_lEEESH_SI_NS4_8TiledMMAINS4_8MMA_AtomIJNS4_10MMA_TraitsINS4_19SM100_MMA_F8F6F4_SSEJSH_SH_fSE_SF_NS4_17integral_constantINS4_4UMMA5MajorELSP_0EEESQ_NSN_INSO_7ScaleInELSR_0EEESS_EEEEEENS4_6LayoutISC_NS5_IJNSA_ILi0EEESW_SW_EEEEENS5_IJNS4_10UnderscoreESZ_SZ_EEEEENS4_13SM90_TMA_LOADENS4_14ComposedLayoutINS4_7SwizzleILi2ELi4ELi3EEENS4_18smem_ptr_flag_bitsILi8EEENSV_INS5_IJNSA_ILi8EEESF_EEENS5_IJSF_SB_EEEEEEEvNS4_8identityES12_S1C_vS1D_EENS_8epilogue10collective18CollectiveEpilogueINS1F_23Sm100TmaWarpSpecializedILi1ELi1ELi64ELb0ELb0EEEJSG_NS5_IJNSV_ISE_SB_EENSV_ISF_SB_EEEEESH_SI_SH_SI_NS1F_6fusion15FusionCallbacksIS1J_NS1N_13LinCombEltActINS1F_6thread7SigmoidESH_fSH_fLNS_15FloatRoundStyleE2EEESG_S1M_JEEENS4_5SM1004TMEM4LOAD26SM100_TMEM_LOAD_32dp32b64xES12_S1C_NS4_39AutoVectorizingCopyWithAssumedAlignmentILi128EEENS4_14SM90_TMA_STOREES1C_S20_S20_EEEvvEEEEvNT_6ParamsE --------------------------
	.section	.nv.shared._ZN7cutlass13device_kernelINS_4gemm6kernel13GemmUniversalIN4cute5tupleIJiiiiEEENS1_10collective13CollectiveMmaINS1_35MainloopSm100TmaUmmaWarpSpecializedILi17ELi2ELi4ENS5_IJNS4_1CILi1EEESB_SB_EEEEENS5_IJNSA_ILi128EEENSA_ILi64EEESF_EEENS_12float_e4m3_tENS5_IJlSB_lEEESH_SI_NS4_8TiledMMAINS4_8MMA_AtomIJNS4_10MMA_TraitsINS4_19SM100_MMA_F8F6F4_SSEJSH_SH_fSE_SF_NS4_17integral_constantINS4_4UMMA5MajorELSP_0EEESQ_NSN_INSO_7ScaleInELSR_0EEESS_EEEEEENS4_6LayoutISC_NS5_IJNSA_ILi0EEESW_SW_EEEEENS5_IJNS4_10UnderscoreESZ_SZ_EEEEENS4_13SM90_TMA_LOADENS4_14ComposedLayoutINS4_7SwizzleILi2ELi4ELi3EEENS4_18smem_ptr_flag_bitsILi8EEENSV_INS5_IJNSA_ILi8EEESF_EEENS5_IJSF_SB_EEEEEEEvNS4_8identityES12_S1C_vS1D_EENS_8epilogue10collective18CollectiveEpilogueINS1F_23Sm100TmaWarpSpecializedILi1ELi1ELi64ELb0ELb0EEEJSG_NS5_IJNSV_ISE_SB_EENSV_ISF_SB_EEEEESH_SI_SH_SI_NS1F_6fusion15FusionCallbacksIS1J_NS1N_13LinCombEltActINS1F_6thread7SigmoidESH_fSH_fLNS_15FloatRoundStyleE2EEESG_S1M_JEEENS4_5SM1004TMEM4LOAD26SM100_TMEM_LOAD_32dp32b64xES12_S1C_NS4_39AutoVectorizingCopyWithAssumedAlignmentILi128EEENS4_14SM90_TMA_STOREES1C_S20_S20_EEEvvEEEEvNT_6ParamsE,"aw",@nobits
	.sectionflags	@""
	.align	16
	.zero		1024


//--------------------- .nv.shared.reserved.0     --------------------------
	.section	.nv.shared.reserved.0,"aw",@nobits
	.weak		__nv_reservedSMEM_offset_0_alias
	.size		__nv_reservedSMEM_offset_0_alias, 0, 64
	.other		__nv_reservedSMEM_offset_0_alias,@"STO_CUDA_RESERVED_SHARED STV_DEFAULT"
__nv_reservedSMEM_offset_0_alias:
	.zero		0
.nv.shared.reserved.0:
	.zero		64
	.weak		__nv_reservedSMEM_tcgen05_partition
	.type		__nv_reservedSMEM_tcgen05_partition,@object
	.size		__nv_reservedSMEM_tcgen05_partition,(.L_0 - __nv_reservedSMEM_tcgen05_partition)
__nv_reservedSMEM_tcgen05_partition:
	.zero		32
.L_0:


//--------------------- .nv.global                --------------------------
	.section	.nv.global,"aw",@nobits
.nv.global:
	.type		_ZN39_INTERNAL_9de782c7_4_k_cu_17f2840f_29674cute1_E,@object
	.size		_ZN39_INTERNAL_9de782c7_4_k_cu_17f2840f_29674cute1_E,(_ZN39_INTERNAL_9de782c7_4_k_cu_17f2840f_29674cuda3std3__45__cpo6cbeginE - _ZN39_INTERNAL_9de782c7_4_k_cu_17f2840f_29674cute1_E)
_ZN39_INTERNAL_9de782c7_4_k_cu_17f2840f_29674cute1_E:
	.zero		1
	.type		_ZN39_INTERNAL_9de782c7_4_k_cu_17f2840f_29674cuda3std3__45__cpo6cbeginE,@object
	.size		_ZN39_INTERNAL_9de782c7_4_k_cu_17f2840f_29674cuda3std3__45__cpo6cbeginE,(_ZN39_INTERNAL_9de782c7_4_k_cu_17f2840f_29674cuda3std3__48in_placeE - _ZN39_INTERNAL_9de782c7_4_k_cu_17f2840f_29674cuda3std3__45__cpo6cbeginE)
_ZN39_INTERNAL_9de782c7_4_k_cu_17f2840f_29674cuda3std3__45__cpo6cbeginE:
	.zero		1
	.type		_ZN39_INTERNAL_9de782c7_4_k_cu_17f2840f_29674cuda3std3__48in_placeE,@object
	.size		_ZN39_INTERNAL_9de782c7_4_k_cu_17f2840f_29674cuda3std3__48in_placeE,(_ZN39_INTERNAL_9de782c7_4_k_cu_17f2840f_29674cuda3std6ranges3__45__cpo9iter_moveE - _ZN39_INTERNAL_9de782c7_4_k_cu_17f2840f_29674cuda3std3__48in_placeE)
_ZN39_INTERNAL_9de782c7_4_k_cu_17f2840f_29674cuda3std3__48in_placeE:
	.zero		1
	.type		_ZN39_INTERNAL_9de782c7_4_k_cu_17f2840f_29674cuda3std6ranges3__45__cpo9iter_moveE,@object
	.size		_ZN39_INTERNAL_9de782c7_4_k_cu_17f2840f_29674cuda3std6ranges3__45__cpo9iter_moveE,(_ZN39_INTERNAL_9de782c7_4_k_cu_17f2840f_29674cuda3std3__45__cpo5beginE - _ZN39_INTERNAL_9de782c7_4_k_cu_17f2840f_29674cuda3std6ranges3__45__cpo9iter_moveE)
_ZN39_INTERNAL_9de782c7_4_k_cu_17f2840f_29674cuda3std6ranges3__45__cpo9iter_moveE:
	.zero		1
	.type		_ZN39_INTERNAL_9de782c7_4_k_cu_17f2840f_29674cuda3std3__45__cpo5beginE,@object
	.size		_ZN39_INTERNAL_9de782c7_4_k_cu_17f2840f_29674cuda3std3__45__cpo5beginE,(_ZN39_INTERNAL_9de782c7_4_k_cu_17f2840f_29674cuda3std3__441_GLOBAL__N__9de782c7_4_k_cu_17f2840f_29676ignoreE - _ZN39_INTERNAL_9de782c7_4_k_cu_17f2840f_29674cuda3std3__45__cpo5beginE)
_ZN39_INTERNAL_9de782c7_4_k_cu_17f2840f_29674cuda3std3__45__cpo5beginE:
	.zero		1
	.type		_ZN39_INTERNAL_9de782c7_4_k_cu_17f2840f_29674cuda3std3__441_GLOBAL__N__9de782c7_4_k_cu_17f2840f_29676ignoreE,@object
	.size		_ZN39_INTERNAL_9de782c7_4_k_cu_17f2840f_29674cuda3std3__441_GLOBAL__N__9de782c7_4_k_cu_17f2840f_29676ignoreE,(_ZN39_INTERNAL_9de782c7_4_k_cu_17f2840f_29674cute7productE - _ZN39_INTERNAL_9de782c7_4_k_cu_17f2840f_29674cuda3std3__441_GLOBAL__N__9de782c7_4_k_cu_17f2840f_29676ignoreE)
_ZN39_INTERNAL_9de782c7_4_k_cu_17f2840f_29674cuda3std3__441_GLOBAL__N__9de782c7_4_k_cu_17f2840f_29676ignoreE:
	.zero		1
	.type		_ZN39_INTERNAL_9de782c7_4_k_cu_17f2840f_29674cute7productE,@object
	.size		_ZN39_INTERNAL_9de782c7_4_k_cu_17f2840f_29674cute7productE,(_ZN39_INTERNAL_9de782c7_4_k_cu_17f2840f_29674cuda3std3__45__cpo3endE - _ZN39_INTERNAL_9de782c7_4_k_cu_17f2840f_29674cute7productE)
_ZN39_INTERNAL_9de782c7_4_k_cu_17f2840f_29674cute7productE:
	.zero		1
	.type		_ZN39_INTERNAL_9de782c7_4_k_cu_17f2840f_29674cuda3std3__45__cpo3endE,@object
	.size		_ZN39_INTERNAL_9de782c7_4_k_cu_17f2840f_29674cuda3std3__45__cpo3endE,(_ZN39_INTERNAL_9de782c7_4_k_cu_17f2840f_29674cuda3std3__419piecewise_constructE - _ZN39_INTERNAL_9de782c7_4_k_cu_17f2840f_29674cuda3std3__45__cpo3endE)
_ZN39_INTERNAL_9de782c7_4_k_cu_17f2840f_29674cuda3std3__45__cpo3endE:
	.zero		1
	.type		_ZN39_INTERNAL_9de782c7_4_k_cu_17f2840f_29674cuda3std3__419piecewise_constructE,@object
	.size		_ZN39_INTERNAL_9de782c7_4_k_cu_17f2840f_29674cuda3std3__419piecewise_constructE,(_ZN39_INTERNAL_9de782c7_4_k_cu_17f2840f_29674cuda3std3__45__cpo4cendE - _ZN39_INTERNAL_9de782c7_4_k_cu_17f2840f_29674cuda3std3__419piecewise_constructE)
_ZN39_INTERNAL_9de782c7_4_k_cu_17f2840f_29674cuda3std3__419piecewise_constructE:
	.zero		1
	.type		_ZN39_INTERNAL_9de782c7_4_k_cu_17f2840f_29674cuda3std3__45__cpo4cendE,@object
	.size		_ZN39_INTERNAL_9de782c7_4_k_cu_17f2840f_29674cuda3std3__45__cpo4cendE,(_ZN39_INTERNAL_9de782c7_4_k_cu_17f2840f_29674cuda3std6ranges3__45__cpo4swapE - _ZN39_INTERNAL_9de782c7_4_k_cu_17f2840f_29674cuda3std3__45__cpo4cendE)
_ZN39_INTERNAL_9de782c7_4_k_cu_17f2840f_29674cuda3std3__45__cpo4cendE:
	.zero		1
	.type		_ZN39_INTERNAL_9de782c7_4_k_cu_17f2840f_29674cuda3std6ranges3__45__cpo4swapE,@object
	.size		_ZN39_INTERNAL_9de782c7_4_k_cu_17f2840f_29674cuda3std6ranges3__45__cpo4swapE,(.L_10 - _ZN39_INTERNAL_9de782c7_4_k_cu_17f2840f_29674cuda3std6ranges3__45__cpo4swapE)
_ZN39_INTERNAL_9de782c7_4_k_cu_17f2840f_29674cuda3std6ranges3__45__cpo4swapE:
	.zero		1
.L_10:


//--------------------- .nv.constant0._ZN7cutlass13device_kernelINS_4gemm6kernel13GemmUniversalIN4cute5tupleIJiiiiEEENS1_10collective13CollectiveMmaINS1_35MainloopSm100TmaUmmaWarpSpecializedILi17ELi2ELi4ENS5_IJNS4_1CILi1EEESB_SB_EEEEENS5_IJNSA_ILi128EEENSA_ILi64EEESF_EEENS_12float_e4m3_tENS5_IJlSB_lEEESH_SI_NS4_8TiledMMAINS4_8MMA_AtomIJNS4_10MMA_TraitsINS4_19SM100_MMA_F8F6F4_SSEJSH_SH_fSE_SF_NS4_17integral_constantINS4_4UMMA5MajorELSP_0EEESQ_NSN_INSO_7ScaleInELSR_0EEESS_EEEEEENS4_6LayoutISC_NS5_IJNSA_ILi0EEESW_SW_EEEEENS5_IJNS4_10UnderscoreESZ_SZ_EEEEENS4_13SM90_TMA_LOADENS4_14ComposedLayoutINS4_7SwizzleILi2ELi4ELi3EEENS4_18smem_ptr_flag_bitsILi8EEENSV_INS5_IJNSA_ILi8EEESF_EEENS5_IJSF_SB_EEEEEEEvNS4_8identityES12_S1C_vS1D_EENS_8epilogue10collective18CollectiveEpilogueINS1F_23Sm100TmaWarpSpecializedILi1ELi1ELi64ELb0ELb0EEEJSG_NS5_IJNSV_ISE_SB_EENSV_ISF_SB_EEEEESH_SI_SH_SI_NS1F_6fusion15FusionCallbacksIS1J_NS1N_13LinCombEltActINS1F_6thread7SigmoidESH_fSH_fLNS_15FloatRoundStyleE2EEESG_S1M_JEEENS4_5SM1004TMEM4LOAD26SM100_TMEM_LOAD_32dp32b64xES12_S1C_NS4_39AutoVectorizingCopyWithAssumedAlignmentILi128EEENS4_14SM90_TMA_STOREES1C_S20_S20_EEEvvEEEEvNT_6ParamsE --------------------------
	.section	.nv.constant0._ZN7cutlass13device_kernelINS_4gemm6kernel13GemmUniversalIN4cute5tupleIJiiiiEEENS1_10collective13CollectiveMmaINS1_35MainloopSm100TmaUmmaWarpSpecializedILi17ELi2ELi4ENS5_IJNS4_1CILi1EEESB_SB_EEEEENS5_IJNSA_ILi128EEENSA_ILi64EEESF_EEENS_12float_e4m3_tENS5_IJlSB_lEEESH_SI_NS4_8TiledMMAINS4_8MMA_AtomIJNS4_10MMA_TraitsINS4_19SM100_MMA_F8F6F4_SSEJSH_SH_fSE_SF_NS4_17integral_constantINS4_4UMMA5MajorELSP_0EEESQ_NSN_INSO_7ScaleInELSR_0EEESS_EEEEEENS4_6LayoutISC_NS5_IJNSA_ILi0EEESW_SW_EEEEENS5_IJNS4_10UnderscoreESZ_SZ_EEEEENS4_13SM90_TMA_LOADENS4_14ComposedLayoutINS4_7SwizzleILi2ELi4ELi3EEENS4_18smem_ptr_flag_bitsILi8EEENSV_INS5_IJNSA_ILi8EEESF_EEENS5_IJSF_SB_EEEEEEEvNS4_8identityES12_S1C_vS1D_EENS_8epilogue10collective18CollectiveEpilogueINS1F_23Sm100TmaWarpSpecializedILi1ELi1ELi64ELb0ELb0EEEJSG_NS5_IJNSV_ISE_SB_EENSV_ISF_SB_EEEEESH_SI_SH_SI_NS1F_6fusion15FusionCallbacksIS1J_NS1N_13LinCombEltActINS1F_6thread7SigmoidESH_fSH_fLNS_15FloatRoundStyleE2EEESG_S1M_JEEENS4_5SM1004TMEM4LOAD26SM100_TMEM_LOAD_32dp32b64xES12_S1C_NS4_39AutoVectorizingCopyWithAssumedAlignmentILi128EEENS4_14SM90_TMA_STOREES1C_S20_S20_EEEvvEEEEvNT_6ParamsE,"a",@progbits
	.sectionflags	@""
	.align	4
.nv.constant0._ZN7cutlass13device_kernelINS_4gemm6kernel13GemmUniversalIN4cute5tupleIJiiiiEEENS1_10collective13CollectiveMmaINS1_35MainloopSm100TmaUmmaWarpSpecializedILi17ELi2ELi4ENS5_IJNS4_1CILi1EEESB_SB_EEEEENS5_IJNSA_ILi128EEENSA_ILi64EEESF_EEENS_12float_e4m3_tENS5_IJlSB_lEEESH_SI_NS4_8TiledMMAINS4_8MMA_AtomIJNS4_10MMA_TraitsINS4_19SM100_MMA_F8F6F4_SSEJSH_SH_fSE_SF_NS4_17integral_constantINS4_4UMMA5MajorELSP_0EEESQ_NSN_INSO_7ScaleInELSR_0EEESS_EEEEEENS4_6LayoutISC_NS5_IJNSA_ILi0EEESW_SW_EEEEENS5_IJNS4_10UnderscoreESZ_SZ_EEEEENS4_13SM90_TMA_LOADENS4_14ComposedLayoutINS4_7SwizzleILi2ELi4ELi3EEENS4_18smem_ptr_flag_bitsILi8EEENSV_INS5_IJNSA_ILi8EEESF_EEENS5_IJSF_SB_EEEEEEEvNS4_8identityES12_S1C_vS1D_EENS_8epilogue10collective18CollectiveEpilogueINS1F_23Sm100TmaWarpSpecializedILi1ELi1ELi64ELb0ELb0EEEJSG_NS5_IJNSV_ISE_SB_EENSV_ISF_SB_EEEEESH_SI_SH_SI_NS1F_6fusion15FusionCallbacksIS1J_NS1N_13LinCombEltActINS1F_6thread7SigmoidESH_fSH_fLNS_15FloatRoundStyleE2EEESG_S1M_JEEENS4_5SM1004TMEM4LOAD26SM100_TMEM_LOAD_32dp32b64xES12_S1C_NS4_39AutoVectorizingCopyWithAssumedAlignmentILi128EEENS4_14SM90_TMA_STOREES1C_S20_S20_EEEvvEEEEvNT_6ParamsE:
	.zero		2944


//--------------------- SYMBOLS --------------------------

	.type		.nv.reservedSmem.offset0,@object
	.size		.nv.reservedSmem.offset0,0x4
	.type		.nv.reservedSmem.cap,@object
	.size		.nv.reservedSmem.cap,0x4
	.type		__assertfail,@function
